//
// Generated by NVIDIA NVVM Compiler
//
// Compiler Build ID: CL-36424714
// Cuda compilation tools, release 13.0, V13.0.88
// Based on NVVM 20.0.0
//

.version 9.0
.target sm_100
.address_size 64

	// .globl	_Z12valuesKernelPddiS_S_ddS_i

.visible .entry _Z12valuesKernelPddiS_S_ddS_i(
	.param .u64 .ptr .align 1 _Z12valuesKernelPddiS_S_ddS_i_param_0,
	.param .f64 _Z12valuesKernelPddiS_S_ddS_i_param_1,
	.param .u32 _Z12valuesKernelPddiS_S_ddS_i_param_2,
	.param .u64 .ptr .align 1 _Z12valuesKernelPddiS_S_ddS_i_param_3,
	.param .u64 .ptr .align 1 _Z12valuesKernelPddiS_S_ddS_i_param_4,
	.param .f64 _Z12valuesKernelPddiS_S_ddS_i_param_5,
	.param .f64 _Z12valuesKernelPddiS_S_ddS_i_param_6,
	.param .u64 .ptr .align 1 _Z12valuesKernelPddiS_S_ddS_i_param_7,
	.param .u32 _Z12valuesKernelPddiS_S_ddS_i_param_8
)
{
	.reg .pred 	%p<17>;
	.reg .b32 	%r<86>;
	.reg .b32 	%f<7>;
	.reg .b64 	%rd<34>;
	.reg .b64 	%fd<143>;

	ld.param.f64 	%fd29, [_Z12valuesKernelPddiS_S_ddS_i_param_1];
	ld.param.u32 	%r26, [_Z12valuesKernelPddiS_S_ddS_i_param_2];
	ld.param.u64 	%rd13, [_Z12valuesKernelPddiS_S_ddS_i_param_3];
	ld.param.u64 	%rd14, [_Z12valuesKernelPddiS_S_ddS_i_param_4];
	ld.param.f64 	%fd27, [_Z12valuesKernelPddiS_S_ddS_i_param_5];
	ld.param.f64 	%fd28, [_Z12valuesKernelPddiS_S_ddS_i_param_6];
	ld.param.u64 	%rd15, [_Z12valuesKernelPddiS_S_ddS_i_param_7];
	ld.param.u32 	%r27, [_Z12valuesKernelPddiS_S_ddS_i_param_8];
	cvta.to.global.u64 	%rd1, %rd15;
	cvta.to.global.u64 	%rd2, %rd14;
	cvta.to.global.u64 	%rd3, %rd13;
	mov.u32 	%r28, %ntid.x;
	mov.u32 	%r29, %ctaid.x;
	mov.u32 	%r30, %tid.x;
	mad.lo.s32 	%r1, %r28, %r29, %r30;
	cvt.rzi.s32.f64 	%r31, %fd29;
	add.s32 	%r32, %r31, -1;
	mul.lo.s32 	%r2, %r26, %r26;
	mul.lo.s32 	%r33, %r2, %r32;
	setp.ge.s32 	%p1, %r1, %r33;
	@%p1 bra 	$L__BB0_19;
	div.s32 	%r81, %r1, %r26;
	setp.lt.s32 	%p2, %r81, %r26;
	@%p2 bra 	$L__BB0_3;
	rem.s32 	%r81, %r81, %r26;
$L__BB0_3:
	setp.lt.s32 	%p3, %r27, 1;
	mov.f64 	%fd139, 0d3FF0000000000000;
	@%p3 bra 	$L__BB0_18;
	div.s32 	%r35, %r1, %r2;
	mul.lo.s32 	%r36, %r35, %r26;
	rem.s32 	%r37, %r1, %r26;
	add.s32 	%r38, %r37, %r36;
	mul.lo.s32 	%r6, %r38, %r27;
	add.s32 	%r39, %r36, %r26;
	add.s32 	%r40, %r81, %r39;
	mul.lo.s32 	%r7, %r40, %r27;
	sqrt.rn.f64 	%fd1, %fd28;
	setp.eq.s32 	%p4, %r27, 1;
	mov.f64 	%fd139, 0d3FF0000000000000;
	mov.b32 	%r85, 0;
	@%p4 bra 	$L__BB0_13;
	and.b32  	%r41, %r27, 2147483646;
	neg.s32 	%r84, %r41;
	add.s64 	%rd33, %rd2, 8;
	add.s64 	%rd32, %rd3, 8;
	mov.f64 	%fd139, 0d3FF0000000000000;
	add.s64 	%rd17, %rd1, 8;
	mov.u32 	%r82, %r7;
	mov.u32 	%r83, %r6;
$L__BB0_6:
	mul.wide.s32 	%rd16, %r83, 8;
	add.s64 	%rd8, %rd17, %rd16;
	mul.wide.s32 	%rd18, %r82, 8;
	add.s64 	%rd9, %rd17, %rd18;
	ld.global.f64 	%fd34, [%rd8+-8];
	ld.global.f64 	%fd35, [%rd9+-8];
	ld.global.f64 	%fd36, [%rd32+-8];
	ld.global.f64 	%fd37, [%rd33+-8];
	mul.f64 	%fd38, %fd1, %fd36;
	rcp.rn.f64 	%fd3, %fd38;
	sub.f64 	%fd39, %fd35, %fd34;
	sub.f64 	%fd40, %fd27, %fd37;
	mul.f64 	%fd41, %fd36, 0dBFE0000000000000;
	fma.rn.f64 	%fd42, %fd36, %fd41, %fd40;
	mul.f64 	%fd43, %fd28, %fd42;
	sub.f64 	%fd44, %fd39, %fd43;
	mul.f64 	%fd45, %fd3, %fd44;
	mul.f64 	%fd46, %fd45, 0dBFE0000000000000;
	mul.f64 	%fd4, %fd45, %fd46;
	fma.rn.f64 	%fd47, %fd4, 0d3FF71547652B82FE, 0d4338000000000000;
	{
	.reg .b32 %temp; 
	mov.b64 	{%r12, %temp}, %fd47;
	}
	mov.f64 	%fd48, 0dC338000000000000;
	add.rn.f64 	%fd49, %fd47, %fd48;
	fma.rn.f64 	%fd50, %fd49, 0dBFE62E42FEFA39EF, %fd4;
	fma.rn.f64 	%fd51, %fd49, 0dBC7ABC9E3B39803F, %fd50;
	fma.rn.f64 	%fd52, %fd51, 0d3E5ADE1569CE2BDF, 0d3E928AF3FCA213EA;
	fma.rn.f64 	%fd53, %fd52, %fd51, 0d3EC71DEE62401315;
	fma.rn.f64 	%fd54, %fd53, %fd51, 0d3EFA01997C89EB71;
	fma.rn.f64 	%fd55, %fd54, %fd51, 0d3F2A01A014761F65;
	fma.rn.f64 	%fd56, %fd55, %fd51, 0d3F56C16C1852B7AF;
	fma.rn.f64 	%fd57, %fd56, %fd51, 0d3F81111111122322;
	fma.rn.f64 	%fd58, %fd57, %fd51, 0d3FA55555555502A1;
	fma.rn.f64 	%fd59, %fd58, %fd51, 0d3FC5555555555511;
	fma.rn.f64 	%fd60, %fd59, %fd51, 0d3FE000000000000B;
	fma.rn.f64 	%fd61, %fd60, %fd51, 0d3FF0000000000000;
	fma.rn.f64 	%fd62, %fd61, %fd51, 0d3FF0000000000000;
	{
	.reg .b32 %temp; 
	mov.b64 	{%r13, %temp}, %fd62;
	}
	{
	.reg .b32 %temp; 
	mov.b64 	{%temp, %r14}, %fd62;
	}
	shl.b32 	%r42, %r12, 20;
	add.s32 	%r43, %r42, %r14;
	mov.b64 	%fd137, {%r13, %r43};
	{
	.reg .b32 %temp; 
	mov.b64 	{%temp, %r44}, %fd4;
	}
	mov.b32 	%f4, %r44;
	abs.f32 	%f1, %f4;
	setp.lt.f32 	%p5, %f1, 0f4086232B;
	@%p5 bra 	$L__BB0_9;
	setp.lt.f64 	%p6, %fd4, 0d0000000000000000;
	add.f64 	%fd63, %fd4, 0d7FF0000000000000;
	selp.f64 	%fd137, 0d0000000000000000, %fd63, %p6;
	setp.geu.f32 	%p7, %f1, 0f40874800;
	@%p7 bra 	$L__BB0_9;
	shr.u32 	%r45, %r12, 31;
	add.s32 	%r46, %r12, %r45;
	shr.s32 	%r47, %r46, 1;
	shl.b32 	%r48, %r47, 20;
	add.s32 	%r49, %r14, %r48;
	mov.b64 	%fd64, {%r13, %r49};
	sub.s32 	%r50, %r12, %r47;
	shl.b32 	%r51, %r50, 20;
	add.s32 	%r52, %r51, 1072693248;
	mov.b32 	%r53, 0;
	mov.b64 	%fd65, {%r53, %r52};
	mul.f64 	%fd137, %fd65, %fd64;
$L__BB0_9:
	mul.f64 	%fd66, %fd3, 0d3FD9884533D43651;
	mul.f64 	%fd67, %fd66, %fd137;
	mul.f64 	%fd9, %fd139, %fd67;
	ld.global.f64 	%fd68, [%rd8];
	ld.global.f64 	%fd69, [%rd9];
	ld.global.f64 	%fd70, [%rd32];
	ld.global.f64 	%fd71, [%rd33];
	mul.f64 	%fd72, %fd1, %fd70;
	rcp.rn.f64 	%fd10, %fd72;
	sub.f64 	%fd73, %fd69, %fd68;
	sub.f64 	%fd74, %fd27, %fd71;
	mul.f64 	%fd75, %fd70, 0dBFE0000000000000;
	fma.rn.f64 	%fd76, %fd70, %fd75, %fd74;
	mul.f64 	%fd77, %fd28, %fd76;
	sub.f64 	%fd78, %fd73, %fd77;
	mul.f64 	%fd79, %fd10, %fd78;
	mul.f64 	%fd80, %fd79, 0dBFE0000000000000;
	mul.f64 	%fd11, %fd79, %fd80;
	fma.rn.f64 	%fd81, %fd11, 0d3FF71547652B82FE, 0d4338000000000000;
	{
	.reg .b32 %temp; 
	mov.b64 	{%r15, %temp}, %fd81;
	}
	mov.f64 	%fd82, 0dC338000000000000;
	add.rn.f64 	%fd83, %fd81, %fd82;
	fma.rn.f64 	%fd84, %fd83, 0dBFE62E42FEFA39EF, %fd11;
	fma.rn.f64 	%fd85, %fd83, 0dBC7ABC9E3B39803F, %fd84;
	fma.rn.f64 	%fd86, %fd85, 0d3E5ADE1569CE2BDF, 0d3E928AF3FCA213EA;
	fma.rn.f64 	%fd87, %fd86, %fd85, 0d3EC71DEE62401315;
	fma.rn.f64 	%fd88, %fd87, %fd85, 0d3EFA01997C89EB71;
	fma.rn.f64 	%fd89, %fd88, %fd85, 0d3F2A01A014761F65;
	fma.rn.f64 	%fd90, %fd89, %fd85, 0d3F56C16C1852B7AF;
	fma.rn.f64 	%fd91, %fd90, %fd85, 0d3F81111111122322;
	fma.rn.f64 	%fd92, %fd91, %fd85, 0d3FA55555555502A1;
	fma.rn.f64 	%fd93, %fd92, %fd85, 0d3FC5555555555511;
	fma.rn.f64 	%fd94, %fd93, %fd85, 0d3FE000000000000B;
	fma.rn.f64 	%fd95, %fd94, %fd85, 0d3FF0000000000000;
	fma.rn.f64 	%fd96, %fd95, %fd85, 0d3FF0000000000000;
	{
	.reg .b32 %temp; 
	mov.b64 	{%r16, %temp}, %fd96;
	}
	{
	.reg .b32 %temp; 
	mov.b64 	{%temp, %r17}, %fd96;
	}
	shl.b32 	%r54, %r15, 20;
	add.s32 	%r55, %r54, %r17;
	mov.b64 	%fd138, {%r16, %r55};
	{
	.reg .b32 %temp; 
	mov.b64 	{%temp, %r56}, %fd11;
	}
	mov.b32 	%f5, %r56;
	abs.f32 	%f2, %f5;
	setp.lt.f32 	%p8, %f2, 0f4086232B;
	@%p8 bra 	$L__BB0_12;
	setp.lt.f64 	%p9, %fd11, 0d0000000000000000;
	add.f64 	%fd97, %fd11, 0d7FF0000000000000;
	selp.f64 	%fd138, 0d0000000000000000, %fd97, %p9;
	setp.geu.f32 	%p10, %f2, 0f40874800;
	@%p10 bra 	$L__BB0_12;
	shr.u32 	%r57, %r15, 31;
	add.s32 	%r58, %r15, %r57;
	shr.s32 	%r59, %r58, 1;
	shl.b32 	%r60, %r59, 20;
	add.s32 	%r61, %r17, %r60;
	mov.b64 	%fd98, {%r16, %r61};
	sub.s32 	%r62, %r15, %r59;
	shl.b32 	%r63, %r62, 20;
	add.s32 	%r64, %r63, 1072693248;
	mov.b32 	%r65, 0;
	mov.b64 	%fd99, {%r65, %r64};
	mul.f64 	%fd138, %fd99, %fd98;
$L__BB0_12:
	and.b32  	%r85, %r27, 2147483646;
	mul.f64 	%fd100, %fd10, 0d3FD9884533D43651;
	mul.f64 	%fd101, %fd100, %fd138;
	mul.f64 	%fd139, %fd9, %fd101;
	add.s32 	%r84, %r84, 2;
	add.s64 	%rd33, %rd33, 16;
	add.s64 	%rd32, %rd32, 16;
	add.s32 	%r83, %r83, 2;
	add.s32 	%r82, %r82, 2;
	setp.ne.s32 	%p11, %r84, 0;
	@%p11 bra 	$L__BB0_6;
$L__BB0_13:
	and.b32  	%r66, %r27, 1;
	setp.eq.b32 	%p12, %r66, 1;
	not.pred 	%p13, %p12;
	@%p13 bra 	$L__BB0_18;
	ld.param.u64 	%rd31, [_Z12valuesKernelPddiS_S_ddS_i_param_3];
	add.s32 	%r67, %r85, %r6;
	mul.wide.s32 	%rd19, %r67, 8;
	add.s64 	%rd20, %rd1, %rd19;
	ld.global.f64 	%fd102, [%rd20];
	add.s32 	%r68, %r85, %r7;
	mul.wide.s32 	%rd21, %r68, 8;
	add.s64 	%rd22, %rd1, %rd21;
	ld.global.f64 	%fd103, [%rd22];
	cvta.to.global.u64 	%rd23, %rd31;
	mul.wide.u32 	%rd24, %r85, 8;
	add.s64 	%rd25, %rd23, %rd24;
	ld.global.f64 	%fd104, [%rd25];
	add.s64 	%rd26, %rd2, %rd24;
	ld.global.f64 	%fd105, [%rd26];
	mul.f64 	%fd106, %fd1, %fd104;
	rcp.rn.f64 	%fd19, %fd106;
	sub.f64 	%fd107, %fd103, %fd102;
	sub.f64 	%fd108, %fd27, %fd105;
	mul.f64 	%fd109, %fd104, 0dBFE0000000000000;
	fma.rn.f64 	%fd110, %fd104, %fd109, %fd108;
	mul.f64 	%fd111, %fd28, %fd110;
	sub.f64 	%fd112, %fd107, %fd111;
	mul.f64 	%fd113, %fd19, %fd112;
	mul.f64 	%fd114, %fd113, 0dBFE0000000000000;
	mul.f64 	%fd20, %fd113, %fd114;
	fma.rn.f64 	%fd115, %fd20, 0d3FF71547652B82FE, 0d4338000000000000;
	{
	.reg .b32 %temp; 
	mov.b64 	{%r23, %temp}, %fd115;
	}
	mov.f64 	%fd116, 0dC338000000000000;
	add.rn.f64 	%fd117, %fd115, %fd116;
	fma.rn.f64 	%fd118, %fd117, 0dBFE62E42FEFA39EF, %fd20;
	fma.rn.f64 	%fd119, %fd117, 0dBC7ABC9E3B39803F, %fd118;
	fma.rn.f64 	%fd120, %fd119, 0d3E5ADE1569CE2BDF, 0d3E928AF3FCA213EA;
	fma.rn.f64 	%fd121, %fd120, %fd119, 0d3EC71DEE62401315;
	fma.rn.f64 	%fd122, %fd121, %fd119, 0d3EFA01997C89EB71;
	fma.rn.f64 	%fd123, %fd122, %fd119, 0d3F2A01A014761F65;
	fma.rn.f64 	%fd124, %fd123, %fd119, 0d3F56C16C1852B7AF;
	fma.rn.f64 	%fd125, %fd124, %fd119, 0d3F81111111122322;
	fma.rn.f64 	%fd126, %fd125, %fd119, 0d3FA55555555502A1;
	fma.rn.f64 	%fd127, %fd126, %fd119, 0d3FC5555555555511;
	fma.rn.f64 	%fd128, %fd127, %fd119, 0d3FE000000000000B;
	fma.rn.f64 	%fd129, %fd128, %fd119, 0d3FF0000000000000;
	fma.rn.f64 	%fd130, %fd129, %fd119, 0d3FF0000000000000;
	{
	.reg .b32 %temp; 
	mov.b64 	{%r24, %temp}, %fd130;
	}
	{
	.reg .b32 %temp; 
	mov.b64 	{%temp, %r25}, %fd130;
	}
	shl.b32 	%r69, %r23, 20;
	add.s32 	%r70, %r69, %r25;
	mov.b64 	%fd141, {%r24, %r70};
	{
	.reg .b32 %temp; 
	mov.b64 	{%temp, %r71}, %fd20;
	}
	mov.b32 	%f6, %r71;
	abs.f32 	%f3, %f6;
	setp.lt.f32 	%p14, %f3, 0f4086232B;
	@%p14 bra 	$L__BB0_17;
	setp.lt.f64 	%p15, %fd20, 0d0000000000000000;
	add.f64 	%fd131, %fd20, 0d7FF0000000000000;
	selp.f64 	%fd141, 0d0000000000000000, %fd131, %p15;
	setp.geu.f32 	%p16, %f3, 0f40874800;
	@%p16 bra 	$L__BB0_17;
	shr.u32 	%r72, %r23, 31;
	add.s32 	%r73, %r23, %r72;
	shr.s32 	%r74, %r73, 1;
	shl.b32 	%r75, %r74, 20;
	add.s32 	%r76, %r25, %r75;
	mov.b64 	%fd132, {%r24, %r76};
	sub.s32 	%r77, %r23, %r74;
	shl.b32 	%r78, %r77, 20;
	add.s32 	%r79, %r78, 1072693248;
	mov.b32 	%r80, 0;
	mov.b64 	%fd133, {%r80, %r79};
	mul.f64 	%fd141, %fd133, %fd132;
$L__BB0_17:
	mul.f64 	%fd134, %fd19, 0d3FD9884533D43651;
	mul.f64 	%fd135, %fd134, %fd141;
	mul.f64 	%fd139, %fd139, %fd135;
$L__BB0_18:
	ld.param.u64 	%rd30, [_Z12valuesKernelPddiS_S_ddS_i_param_0];
	cvta.to.global.u64 	%rd27, %rd30;
	mul.wide.s32 	%rd28, %r1, 8;
	add.s64 	%rd29, %rd27, %rd28;
	st.global.f64 	[%rd29], %fd139;
$L__BB0_19:
	ret;

}
	// .globl	_Z16sumweightsKernelPdiS_d
.visible .entry _Z16sumweightsKernelPdiS_d(
	.param .u64 .ptr .align 1 _Z16sumweightsKernelPdiS_d_param_0,
	.param .u32 _Z16sumweightsKernelPdiS_d_param_1,
	.param .u64 .ptr .align 1 _Z16sumweightsKernelPdiS_d_param_2,
	.param .f64 _Z16sumweightsKernelPdiS_d_param_3
)
{
	.reg .pred 	%p<11>;
	.reg .b32 	%r<41>;
	.reg .b64 	%rd<16>;
	.reg .b64 	%fd<181>;

	ld.param.u64 	%rd4, [_Z16sumweightsKernelPdiS_d_param_0];
	ld.param.u32 	%r22, [_Z16sumweightsKernelPdiS_d_param_1];
	ld.param.u64 	%rd3, [_Z16sumweightsKernelPdiS_d_param_2];
	ld.param.f64 	%fd23, [_Z16sumweightsKernelPdiS_d_param_3];
	cvta.to.global.u64 	%rd1, %rd4;
	mov.u32 	%r23, %ntid.x;
	mov.u32 	%r24, %ctaid.x;
	mov.u32 	%r25, %tid.x;
	mad.lo.s32 	%r1, %r23, %r24, %r25;
	cvt.rzi.s32.f64 	%r26, %fd23;
	add.s32 	%r27, %r26, -1;
	mul.lo.s32 	%r28, %r27, %r22;
	setp.ge.s32 	%p1, %r1, %r28;
	@%p1 bra 	$L__BB1_15;
	mul.lo.s32 	%r36, %r22, %r1;
	setp.lt.s32 	%p2, %r22, 1;
	mov.f64 	%fd180, 0d0000000000000000;
	@%p2 bra 	$L__BB1_14;
	add.s32 	%r29, %r36, 1;
	add.s32 	%r30, %r36, %r22;
	max.s32 	%r31, %r30, %r29;
	sub.s32 	%r3, %r31, %r36;
	and.b32  	%r4, %r3, 15;
	sub.s32 	%r32, %r36, %r31;
	setp.gt.u32 	%p3, %r32, -16;
	mov.f64 	%fd170, 0d0000000000000000;
	mov.f64 	%fd180, %fd170;
	@%p3 bra 	$L__BB1_5;
	and.b32  	%r33, %r3, -16;
	neg.s32 	%r34, %r33;
	add.s64 	%rd2, %rd1, 64;
	mov.f64 	%fd170, 0d0000000000000000;
$L__BB1_4:
	.pragma "nounroll";
	mul.wide.s32 	%rd5, %r36, 8;
	add.s64 	%rd6, %rd2, %rd5;
	ld.global.f64 	%fd28, [%rd6+-64];
	sub.f64 	%fd29, %fd28, %fd170;
	add.f64 	%fd30, %fd180, %fd29;
	sub.f64 	%fd31, %fd30, %fd180;
	sub.f64 	%fd32, %fd31, %fd29;
	ld.global.f64 	%fd33, [%rd6+-56];
	sub.f64 	%fd34, %fd33, %fd32;
	add.f64 	%fd35, %fd30, %fd34;
	sub.f64 	%fd36, %fd35, %fd30;
	sub.f64 	%fd37, %fd36, %fd34;
	ld.global.f64 	%fd38, [%rd6+-48];
	sub.f64 	%fd39, %fd38, %fd37;
	add.f64 	%fd40, %fd35, %fd39;
	sub.f64 	%fd41, %fd40, %fd35;
	sub.f64 	%fd42, %fd41, %fd39;
	ld.global.f64 	%fd43, [%rd6+-40];
	sub.f64 	%fd44, %fd43, %fd42;
	add.f64 	%fd45, %fd40, %fd44;
	sub.f64 	%fd46, %fd45, %fd40;
	sub.f64 	%fd47, %fd46, %fd44;
	ld.global.f64 	%fd48, [%rd6+-32];
	sub.f64 	%fd49, %fd48, %fd47;
	add.f64 	%fd50, %fd45, %fd49;
	sub.f64 	%fd51, %fd50, %fd45;
	sub.f64 	%fd52, %fd51, %fd49;
	ld.global.f64 	%fd53, [%rd6+-24];
	sub.f64 	%fd54, %fd53, %fd52;
	add.f64 	%fd55, %fd50, %fd54;
	sub.f64 	%fd56, %fd55, %fd50;
	sub.f64 	%fd57, %fd56, %fd54;
	ld.global.f64 	%fd58, [%rd6+-16];
	sub.f64 	%fd59, %fd58, %fd57;
	add.f64 	%fd60, %fd55, %fd59;
	sub.f64 	%fd61, %fd60, %fd55;
	sub.f64 	%fd62, %fd61, %fd59;
	ld.global.f64 	%fd63, [%rd6+-8];
	sub.f64 	%fd64, %fd63, %fd62;
	add.f64 	%fd65, %fd60, %fd64;
	sub.f64 	%fd66, %fd65, %fd60;
	sub.f64 	%fd67, %fd66, %fd64;
	ld.global.f64 	%fd68, [%rd6];
	sub.f64 	%fd69, %fd68, %fd67;
	add.f64 	%fd70, %fd65, %fd69;
	sub.f64 	%fd71, %fd70, %fd65;
	sub.f64 	%fd72, %fd71, %fd69;
	ld.global.f64 	%fd73, [%rd6+8];
	sub.f64 	%fd74, %fd73, %fd72;
	add.f64 	%fd75, %fd70, %fd74;
	sub.f64 	%fd76, %fd75, %fd70;
	sub.f64 	%fd77, %fd76, %fd74;
	ld.global.f64 	%fd78, [%rd6+16];
	sub.f64 	%fd79, %fd78, %fd77;
	add.f64 	%fd80, %fd75, %fd79;
	sub.f64 	%fd81, %fd80, %fd75;
	sub.f64 	%fd82, %fd81, %fd79;
	ld.global.f64 	%fd83, [%rd6+24];
	sub.f64 	%fd84, %fd83, %fd82;
	add.f64 	%fd85, %fd80, %fd84;
	sub.f64 	%fd86, %fd85, %fd80;
	sub.f64 	%fd87, %fd86, %fd84;
	ld.global.f64 	%fd88, [%rd6+32];
	sub.f64 	%fd89, %fd88, %fd87;
	add.f64 	%fd90, %fd85, %fd89;
	sub.f64 	%fd91, %fd90, %fd85;
	sub.f64 	%fd92, %fd91, %fd89;
	ld.global.f64 	%fd93, [%rd6+40];
	sub.f64 	%fd94, %fd93, %fd92;
	add.f64 	%fd95, %fd90, %fd94;
	sub.f64 	%fd96, %fd95, %fd90;
	sub.f64 	%fd97, %fd96, %fd94;
	ld.global.f64 	%fd98, [%rd6+48];
	sub.f64 	%fd99, %fd98, %fd97;
	add.f64 	%fd100, %fd95, %fd99;
	sub.f64 	%fd101, %fd100, %fd95;
	sub.f64 	%fd102, %fd101, %fd99;
	ld.global.f64 	%fd103, [%rd6+56];
	sub.f64 	%fd104, %fd103, %fd102;
	add.f64 	%fd180, %fd100, %fd104;
	sub.f64 	%fd105, %fd180, %fd100;
	sub.f64 	%fd170, %fd105, %fd104;
	add.s32 	%r36, %r36, 16;
	add.s32 	%r34, %r34, 16;
	setp.ne.s32 	%p4, %r34, 0;
	@%p4 bra 	$L__BB1_4;
$L__BB1_5:
	setp.eq.s32 	%p5, %r4, 0;
	@%p5 bra 	$L__BB1_14;
	and.b32  	%r11, %r3, 7;
	setp.lt.u32 	%p6, %r4, 8;
	@%p6 bra 	$L__BB1_8;
	mul.wide.s32 	%rd7, %r36, 8;
	add.s64 	%rd8, %rd1, %rd7;
	ld.global.f64 	%fd107, [%rd8];
	sub.f64 	%fd108, %fd107, %fd170;
	add.f64 	%fd109, %fd180, %fd108;
	sub.f64 	%fd110, %fd109, %fd180;
	sub.f64 	%fd111, %fd110, %fd108;
	ld.global.f64 	%fd112, [%rd8+8];
	sub.f64 	%fd113, %fd112, %fd111;
	add.f64 	%fd114, %fd109, %fd113;
	sub.f64 	%fd115, %fd114, %fd109;
	sub.f64 	%fd116, %fd115, %fd113;
	ld.global.f64 	%fd117, [%rd8+16];
	sub.f64 	%fd118, %fd117, %fd116;
	add.f64 	%fd119, %fd114, %fd118;
	sub.f64 	%fd120, %fd119, %fd114;
	sub.f64 	%fd121, %fd120, %fd118;
	ld.global.f64 	%fd122, [%rd8+24];
	sub.f64 	%fd123, %fd122, %fd121;
	add.f64 	%fd124, %fd119, %fd123;
	sub.f64 	%fd125, %fd124, %fd119;
	sub.f64 	%fd126, %fd125, %fd123;
	ld.global.f64 	%fd127, [%rd8+32];
	sub.f64 	%fd128, %fd127, %fd126;
	add.f64 	%fd129, %fd124, %fd128;
	sub.f64 	%fd130, %fd129, %fd124;
	sub.f64 	%fd131, %fd130, %fd128;
	ld.global.f64 	%fd132, [%rd8+40];
	sub.f64 	%fd133, %fd132, %fd131;
	add.f64 	%fd134, %fd129, %fd133;
	sub.f64 	%fd135, %fd134, %fd129;
	sub.f64 	%fd136, %fd135, %fd133;
	ld.global.f64 	%fd137, [%rd8+48];
	sub.f64 	%fd138, %fd137, %fd136;
	add.f64 	%fd139, %fd134, %fd138;
	sub.f64 	%fd140, %fd139, %fd134;
	sub.f64 	%fd141, %fd140, %fd138;
	ld.global.f64 	%fd142, [%rd8+56];
	sub.f64 	%fd143, %fd142, %fd141;
	add.f64 	%fd180, %fd139, %fd143;
	sub.f64 	%fd144, %fd180, %fd139;
	sub.f64 	%fd170, %fd144, %fd143;
	add.s32 	%r36, %r36, 8;
$L__BB1_8:
	setp.eq.s32 	%p7, %r11, 0;
	@%p7 bra 	$L__BB1_14;
	and.b32  	%r14, %r3, 3;
	setp.lt.u32 	%p8, %r11, 4;
	@%p8 bra 	$L__BB1_11;
	mul.wide.s32 	%rd9, %r36, 8;
	add.s64 	%rd10, %rd1, %rd9;
	ld.global.f64 	%fd146, [%rd10];
	sub.f64 	%fd147, %fd146, %fd170;
	add.f64 	%fd148, %fd180, %fd147;
	sub.f64 	%fd149, %fd148, %fd180;
	sub.f64 	%fd150, %fd149, %fd147;
	ld.global.f64 	%fd151, [%rd10+8];
	sub.f64 	%fd152, %fd151, %fd150;
	add.f64 	%fd153, %fd148, %fd152;
	sub.f64 	%fd154, %fd153, %fd148;
	sub.f64 	%fd155, %fd154, %fd152;
	ld.global.f64 	%fd156, [%rd10+16];
	sub.f64 	%fd157, %fd156, %fd155;
	add.f64 	%fd158, %fd153, %fd157;
	sub.f64 	%fd159, %fd158, %fd153;
	sub.f64 	%fd160, %fd159, %fd157;
	ld.global.f64 	%fd161, [%rd10+24];
	sub.f64 	%fd162, %fd161, %fd160;
	add.f64 	%fd180, %fd158, %fd162;
	sub.f64 	%fd163, %fd180, %fd158;
	sub.f64 	%fd170, %fd163, %fd162;
	add.s32 	%r36, %r36, 4;
$L__BB1_11:
	setp.eq.s32 	%p9, %r14, 0;
	@%p9 bra 	$L__BB1_14;
	neg.s32 	%r39, %r14;
	mov.f64 	%fd179, %fd180;
$L__BB1_13:
	.pragma "nounroll";
	mul.wide.s32 	%rd11, %r36, 8;
	add.s64 	%rd12, %rd1, %rd11;
	ld.global.f64 	%fd164, [%rd12];
	sub.f64 	%fd165, %fd164, %fd170;
	add.f64 	%fd180, %fd179, %fd165;
	sub.f64 	%fd166, %fd180, %fd179;
	sub.f64 	%fd170, %fd166, %fd165;
	add.s32 	%r36, %r36, 1;
	add.s32 	%r39, %r39, 1;
	setp.ne.s32 	%p10, %r39, 0;
	mov.f64 	%fd179, %fd180;
	@%p10 bra 	$L__BB1_13;
$L__BB1_14:
	cvta.to.global.u64 	%rd13, %rd3;
	mul.wide.s32 	%rd14, %r1, 8;
	add.s64 	%rd15, %rd13, %rd14;
	st.global.f64 	[%rd15], %fd180;
$L__BB1_15:
	ret;

}
	// .globl	_Z17meshweightsKernelPddiS_S_ddS_iS_S_
.visible .entry _Z17meshweightsKernelPddiS_S_ddS_iS_S_(
	.param .u64 .ptr .align 1 _Z17meshweightsKernelPddiS_S_ddS_iS_S__param_0,
	.param .f64 _Z17meshweightsKernelPddiS_S_ddS_iS_S__param_1,
	.param .u32 _Z17meshweightsKernelPddiS_S_ddS_iS_S__param_2,
	.param .u64 .ptr .align 1 _Z17meshweightsKernelPddiS_S_ddS_iS_S__param_3,
	.param .u64 .ptr .align 1 _Z17meshweightsKernelPddiS_S_ddS_iS_S__param_4,
	.param .f64 _Z17meshweightsKernelPddiS_S_ddS_iS_S__param_5,
	.param .f64 _Z17meshweightsKernelPddiS_S_ddS_iS_S__param_6,
	.param .u64 .ptr .align 1 _Z17meshweightsKernelPddiS_S_ddS_iS_S__param_7,
	.param .u32 _Z17meshweightsKernelPddiS_S_ddS_iS_S__param_8,
	.param .u64 .ptr .align 1 _Z17meshweightsKernelPddiS_S_ddS_iS_S__param_9,
	.param .u64 .ptr .align 1 _Z17meshweightsKernelPddiS_S_ddS_iS_S__param_10
)
{
	.reg .pred 	%p<6>;
	.reg .b32 	%r<21>;
	.reg .b64 	%rd<19>;
	.reg .b64 	%fd<7>;

	ld.param.u64 	%rd4, [_Z17meshweightsKernelPddiS_S_ddS_iS_S__param_0];
	ld.param.f64 	%fd1, [_Z17meshweightsKernelPddiS_S_ddS_iS_S__param_1];
	ld.param.u32 	%r8, [_Z17meshweightsKernelPddiS_S_ddS_iS_S__param_2];
	ld.param.u64 	%rd2, [_Z17meshweightsKernelPddiS_S_ddS_iS_S__param_9];
	ld.param.u64 	%rd3, [_Z17meshweightsKernelPddiS_S_ddS_iS_S__param_10];
	cvta.to.global.u64 	%rd1, %rd4;
	mov.u32 	%r9, %ntid.x;
	mov.u32 	%r10, %ctaid.x;
	mov.u32 	%r11, %tid.x;
	mad.lo.s32 	%r1, %r9, %r10, %r11;
	cvt.rzi.s32.f64 	%r12, %fd1;
	mul.lo.s32 	%r2, %r8, %r8;
	mul.lo.s32 	%r13, %r2, %r12;
	setp.ge.s32 	%p1, %r1, %r13;
	@%p1 bra 	$L__BB2_9;
	div.s32 	%r3, %r1, %r2;
	div.s32 	%r6, %r1, %r8;
	setp.lt.s32 	%p2, %r6, %r8;
	@%p2 bra 	$L__BB2_3;
	rem.s32 	%r6, %r6, %r8;
$L__BB2_3:
	rem.s32 	%r7, %r1, %r8;
	setp.ne.s32 	%p3, %r3, 0;
	@%p3 bra 	$L__BB2_7;
	setp.ne.s32 	%p5, %r7, 0;
	@%p5 bra 	$L__BB2_6;
	mul.lo.s32 	%r19, %r6, %r8;
	mul.wide.s32 	%rd16, %r19, 8;
	add.s64 	%rd17, %rd1, %rd16;
	mov.b64 	%rd18, 4607182418800017408;
	st.global.u64 	[%rd17], %rd18;
	bra.uni 	$L__BB2_9;
$L__BB2_6:
	mad.lo.s32 	%r18, %r6, %r8, %r7;
	mul.wide.s32 	%rd13, %r18, 8;
	add.s64 	%rd14, %rd1, %rd13;
	mov.b64 	%rd15, 0;
	st.global.u64 	[%rd14], %rd15;
	bra.uni 	$L__BB2_9;
$L__BB2_7:
	setp.lt.s32 	%p4, %r3, 1;
	@%p4 bra 	$L__BB2_9;
	add.s32 	%r14, %r3, -1;
	mad.lo.s32 	%r15, %r14, %r8, %r6;
	cvta.to.global.u64 	%rd5, %rd2;
	mul.wide.s32 	%rd6, %r15, 8;
	add.s64 	%rd7, %rd5, %rd6;
	ld.global.f64 	%fd2, [%rd7];
	cvt.rn.f64.s32 	%fd3, %r8;
	mad.lo.s32 	%r16, %r15, %r8, %r7;
	cvta.to.global.u64 	%rd8, %rd3;
	mul.wide.s32 	%rd9, %r16, 8;
	add.s64 	%rd10, %rd8, %rd9;
	ld.global.f64 	%fd4, [%rd10];
	mul.f64 	%fd5, %fd4, %fd3;
	div.rn.f64 	%fd6, %fd5, %fd2;
	add.s32 	%r17, %r16, %r2;
	mul.wide.s32 	%rd11, %r17, 8;
	add.s64 	%rd12, %rd1, %rd11;
	st.global.f64 	[%rd12], %fd6;
$L__BB2_9:
	ret;

}


// ===== COMPILED SASS (sm_100) =====

	.target	sm_100

	.elftype	@"ET_EXEC"


//--------------------- .note.nv.tkinfo           --------------------------
	.section	.note.nv.tkinfo,"",@"SHT_NOTE"
	.sectionflags	@"SHF_NOTE_NV_TKINFO"
	.tkinfo
        /*0018*/ 	.word	0x00000002
        /*0030*/ 	.string	""
        /*0030*/ 	.string	"ptxas"
        /*0030*/ 	.string	"Cuda compilation tools, release 13.0, V13.0.88"
        /*0030*/ 	.string	"Build cuda_13.0.r13.0/compiler.36424714_0"
        /*0030*/ 	.string	"-arch sm_100 -m 64 "



//--------------------- .note.nv.cuinfo           --------------------------
	.section	.note.nv.cuinfo,"",@"SHT_NOTE"
	.sectionflags	@"SHF_NOTE_NV_CUINFO"
        /*0018*/ 	.short	0x0002
        /*001a*/ 	.short	0x0064
        /*001c*/ 	.short	0x0082
	.zero		2


//--------------------- .nv.info                  --------------------------
	.section	.nv.info,"",@"SHT_CUDA_INFO"
	.align	4


	//----- nvinfo : EIATTR_REGCOUNT
	.align		4
        /*0000*/ 	.byte	0x04, 0x2f
        /*0002*/ 	.short	(.L_1 - .L_0)
	.align		4
.L_0:
        /*0004*/ 	.word	index@(_Z12valuesKernelPddiS_S_ddS_i)
        /*0008*/ 	.word	0x00000028


	//----- nvinfo : EIATTR_FRAME_SIZE
	.align		4
.L_1:
        /*000c*/ 	.byte	0x04, 0x11
        /*000e*/ 	.short	(.L_3 - .L_2)
	.align		4
.L_2:
        /*0010*/ 	.word	index@($__internal_2_$__cuda_sm20_dsqrt_rn_f64_mediumpath_v1)
        /*0014*/ 	.word	0x00000000


	//----- nvinfo : EIATTR_FRAME_SIZE
	.align		4
.L_3:
        /*0018*/ 	.byte	0x04, 0x11
        /*001a*/ 	.short	(.L_5 - .L_4)
	.align		4
.L_4:
        /*001c*/ 	.word	index@($__internal_1_$__cuda_sm20_dblrcp_rn_slowpath_v3)
        /*0020*/ 	.word	0x00000000


	//----- nvinfo : EIATTR_FRAME_SIZE
	.align		4
.L_5:
        /*0024*/ 	.byte	0x04, 0x11
        /*0026*/ 	.short	(.L_7 - .L_6)
	.align		4
.L_6:
        /*0028*/ 	.word	index@(_Z12valuesKernelPddiS_S_ddS_i)
        /*002c*/ 	.word	0x00000000


	//----- nvinfo : EIATTR_REGCOUNT
	.align		4
.L_7:
        /*0030*/ 	.byte	0x04, 0x2f
        /*0032*/ 	.short	(.L_9 - .L_8)
	.align		4
.L_8:
        /*0034*/ 	.word	index@(_Z16sumweightsKernelPdiS_d)
        /*0038*/ 	.word	0x0000001e


	//----- nvinfo : EIATTR_FRAME_SIZE
	.align		4
.L_9:
        /*003c*/ 	.byte	0x04, 0x11
        /*003e*/ 	.short	(.L_11 - .L_10)
	.align		4
.L_10:
        /*0040*/ 	.word	index@(_Z16sumweightsKernelPdiS_d)
        /*0044*/ 	.word	0x00000000


	//----- nvinfo : EIATTR_REGCOUNT
	.align		4
.L_11:
        /*0048*/ 	.byte	0x04, 0x2f
        /*004a*/ 	.short	(.L_13 - .L_12)
	.align		4
.L_12:
        /*004c*/ 	.word	index@(_Z17meshweightsKernelPddiS_S_ddS_iS_S_)
        /*0050*/ 	.word	0x0000001a


	//----- nvinfo : EIATTR_FRAME_SIZE
	.align		4
.L_13:
        /*0054*/ 	.byte	0x04, 0x11
        /*0056*/ 	.short	(.L_15 - .L_14)
	.align		4
.L_14:
        /*0058*/ 	.word	index@($__internal_0_$__cuda_sm20_div_rn_f64_full)
        /*005c*/ 	.word	0x00000000


	//----- nvinfo : EIATTR_FRAME_SIZE
	.align		4
.L_15:
        /*0060*/ 	.byte	0x04, 0x11
        /*0062*/ 	.short	(.L_17 - .L_16)
	.align		4
.L_16:
        /*0064*/ 	.word	index@(_Z17meshweightsKernelPddiS_S_ddS_iS_S_)
        /*0068*/ 	.word	0x00000000


	//----- nvinfo : EIATTR_MIN_STACK_SIZE
	.align		4
.L_17:
        /*006c*/ 	.byte	0x04, 0x12
        /*006e*/ 	.short	(.L_19 - .L_18)
	.align		4
.L_18:
        /*0070*/ 	.word	index@(_Z17meshweightsKernelPddiS_S_ddS_iS_S_)
        /*0074*/ 	.word	0x00000000


	//----- nvinfo : EIATTR_MIN_STACK_SIZE
	.align		4
.L_19:
        /*0078*/ 	.byte	0x04, 0x12
        /*007a*/ 	.short	(.L_21 - .L_20)
	.align		4
.L_20:
        /*007c*/ 	.word	index@(_Z16sumweightsKernelPdiS_d)
        /*0080*/ 	.word	0x00000000


	//----- nvinfo : EIATTR_MIN_STACK_SIZE
	.align		4
.L_21:
        /*0084*/ 	.byte	0x04, 0x12
        /*0086*/ 	.short	(.L_23 - .L_22)
	.align		4
.L_22:
        /*0088*/ 	.word	index@(_Z12valuesKernelPddiS_S_ddS_i)
        /*008c*/ 	.word	0x00000000
.L_23:


//--------------------- .nv.compat                --------------------------
	.section	.nv.compat,"",@"SHT_CUDA_COMPAT_INFO"
	.align	4
        /*0000*/ 	.byte	0x02, 0x09, 0x00, 0x00, 0x02, 0x02, 0x01, 0x00, 0x02, 0x05, 0x05, 0x00, 0x03, 0x07, 0x01, 0x01
        /*0010*/ 	.byte	0x02, 0x03, 0x00, 0x00, 0x02, 0x06, 0x01, 0x00, 0x04, 0x0b, 0x08, 0x00, 0x01, 0x00, 0x00, 0x00
        /*0020*/ 	.byte	0x00, 0x00, 0x00, 0x00


//--------------------- .nv.info._Z17meshweightsKernelPddiS_S_ddS_iS_S_ --------------------------
	.section	.nv.info._Z17meshweightsKernelPddiS_S_ddS_iS_S_,"",@"SHT_CUDA_INFO"
	.sectionflags	@""
	.align	4


	//----- nvinfo : EIATTR_CUDA_API_VERSION
	.align		4
        /*0000*/ 	.byte	0x04, 0x37
        /*0002*/ 	.short	(.L_25 - .L_24)
.L_24:
        /*0004*/ 	.word	0x00000082


	//----- nvinfo : EIATTR_KPARAM_INFO
	.align		4
.L_25:
        /*0008*/ 	.byte	0x04, 0x17
        /*000a*/ 	.short	(.L_27 - .L_26)
.L_26:
        /*000c*/ 	.word	0x00000000
        /*0010*/ 	.short	0x000a
        /*0012*/ 	.short	0x0050
        /*0014*/ 	.byte	0x00, 0xf5, 0x21, 0x00


	//----- nvinfo : EIATTR_KPARAM_INFO
	.align		4
.L_27:
        /*0018*/ 	.byte	0x04, 0x17
        /*001a*/ 	.short	(.L_29 - .L_28)
.L_28:
        /*001c*/ 	.word	0x00000000
        /*0020*/ 	.short	0x0009
        /*0022*/ 	.short	0x0048
        /*0024*/ 	.byte	0x00, 0xf5, 0x21, 0x00


	//----- nvinfo : EIATTR_KPARAM_INFO
	.align		4
.L_29:
        /*0028*/ 	.byte	0x04, 0x17
        /*002a*/ 	.short	(.L_31 - .L_30)
.L_30:
        /*002c*/ 	.word	0x00000000
        /*0030*/ 	.short	0x0008
        /*0032*/ 	.short	0x0040
        /*0034*/ 	.byte	0x00, 0xf0, 0x11, 0x00


	//----- nvinfo : EIATTR_KPARAM_INFO
	.align		4
.L_31:
        /*0038*/ 	.byte	0x04, 0x17
        /*003a*/ 	.short	(.L_33 - .L_32)
.L_32:
        /*003c*/ 	.word	0x00000000
        /*0040*/ 	.short	0x0007
        /*0042*/ 	.short	0x0038
        /*0044*/ 	.byte	0x00, 0xf5, 0x21, 0x00


	//----- nvinfo : EIATTR_KPARAM_INFO
	.align		4
.L_33:
        /*0048*/ 	.byte	0x04, 0x17
        /*004a*/ 	.short	(.L_35 - .L_34)
.L_34:
        /*004c*/ 	.word	0x00000000
        /*0050*/ 	.short	0x0006
        /*0052*/ 	.short	0x0030
        /*0054*/ 	.byte	0x00, 0xf0, 0x21, 0x00


	//----- nvinfo : EIATTR_KPARAM_INFO
	.align		4
.L_35:
        /*0058*/ 	.byte	0x04, 0x17
        /*005a*/ 	.short	(.L_37 - .L_36)
.L_36:
        /*005c*/ 	.word	0x00000000
        /*0060*/ 	.short	0x0005
        /*0062*/ 	.short	0x0028
        /*0064*/ 	.byte	0x00, 0xf0, 0x21, 0x00


	//----- nvinfo : EIATTR_KPARAM_INFO
	.align		4
.L_37:
        /*0068*/ 	.byte	0x04, 0x17
        /*006a*/ 	.short	(.L_39 - .L_38)
.L_38:
        /*006c*/ 	.word	0x00000000
        /*0070*/ 	.short	0x0004
        /*0072*/ 	.short	0x0020
        /*0074*/ 	.byte	0x00, 0xf5, 0x21, 0x00


	//----- nvinfo : EIATTR_KPARAM_INFO
	.align		4
.L_39:
        /*0078*/ 	.byte	0x04, 0x17
        /*007a*/ 	.short	(.L_41 - .L_40)
.L_40:
        /*007c*/ 	.word	0x00000000
        /*0080*/ 	.short	0x0003
        /*0082*/ 	.short	0x0018
        /*0084*/ 	.byte	0x00, 0xf5, 0x21, 0x00


	//----- nvinfo : EIATTR_KPARAM_INFO
	.align		4
.L_41:
        /*0088*/ 	.byte	0x04, 0x17
        /*008a*/ 	.short	(.L_43 - .L_42)
.L_42:
        /*008c*/ 	.word	0x00000000
        /*0090*/ 	.short	0x0002
        /*0092*/ 	.short	0x0010
        /*0094*/ 	.byte	0x00, 0xf0, 0x11, 0x00


	//----- nvinfo : EIATTR_KPARAM_INFO
	.align		4
.L_43:
        /*0098*/ 	.byte	0x04, 0x17
        /*009a*/ 	.short	(.L_45 - .L_44)
.L_44:
        /*009c*/ 	.word	0x00000000
        /*00a0*/ 	.short	0x0001
        /*00a2*/ 	.short	0x0008
        /*00a4*/ 	.byte	0x00, 0xf0, 0x21, 0x00


	//----- nvinfo : EIATTR_KPARAM_INFO
	.align		4
.L_45:
        /*00a8*/ 	.byte	0x04, 0x17
        /*00aa*/ 	.short	(.L_47 - .L_46)
.L_46:
        /*00ac*/ 	.word	0x00000000
        /*00b0*/ 	.short	0x0000
        /*00b2*/ 	.short	0x0000
        /*00b4*/ 	.byte	0x00, 0xf5, 0x21, 0x00


	//----- nvinfo : EIATTR_SPARSE_MMA_MASK
	.align		4
.L_47:
        /*00b8*/ 	.byte	0x03, 0x50
        /*00ba*/ 	.short	0x0000


	//----- nvinfo : EIATTR_MAXREG_COUNT
	.align		4
        /*00bc*/ 	.byte	0x03, 0x1b
        /*00be*/ 	.short	0x00ff


	//----- nvinfo : EIATTR_MERCURY_ISA_VERSION
	.align		4
        /*00c0*/ 	.byte	0x03, 0x5f
        /*00c2*/ 	.short	0x0101


	//----- nvinfo : EIATTR_VRC_CTA_INIT_COUNT
	.align		4
        /*00c4*/ 	.byte	0x02, 0x4a
	.zero		1
	.zero		1


	//----- nvinfo : EIATTR_EXIT_INSTR_OFFSETS
	.align		4
        /*00c8*/ 	.byte	0x04, 0x1c
        /*00ca*/ 	.short	(.L_49 - .L_48)


	//   ....[0]....
.L_48:
        /*00cc*/ 	.word	0x000000b0


	//   ....[1]....
        /*00d0*/ 	.word	0x000005c0


	//   ....[2]....
        /*00d4*/ 	.word	0x00000610


	//   ....[3]....
        /*00d8*/ 	.word	0x00000630


	//   ....[4]....
        /*00dc*/ 	.word	0x00000870


	//----- nvinfo : EIATTR_CRS_STACK_SIZE
	.align		4
.L_49:
        /*00e0*/ 	.byte	0x04, 0x1e
        /*00e2*/ 	.short	(.L_51 - .L_50)
.L_50:
        /*00e4*/ 	.word	0x00000000


	//----- nvinfo : EIATTR_CBANK_PARAM_SIZE
	.align		4
.L_51:
        /*00e8*/ 	.byte	0x03, 0x19
        /*00ea*/ 	.short	0x0058


	//----- nvinfo : EIATTR_PARAM_CBANK
	.align		4
        /*00ec*/ 	.byte	0x04, 0x0a
        /*00ee*/ 	.short	(.L_53 - .L_52)
	.align		4
.L_52:
        /*00f0*/ 	.word	index@(.nv.constant0._Z17meshweightsKernelPddiS_S_ddS_iS_S_)
        /*00f4*/ 	.short	0x0380
        /*00f6*/ 	.short	0x0058


	//----- nvinfo : EIATTR_SW_WAR
	.align		4
.L_53:
        /*00f8*/ 	.byte	0x04, 0x36
        /*00fa*/ 	.short	(.L_55 - .L_54)
.L_54:
        /*00fc*/ 	.word	0x00000008
.L_55:


//--------------------- .nv.info._Z16sumweightsKernelPdiS_d --------------------------
	.section	.nv.info._Z16sumweightsKernelPdiS_d,"",@"SHT_CUDA_INFO"
	.sectionflags	@""
	.align	4


	//----- nvinfo : EIATTR_CUDA_API_VERSION
	.align		4
        /*0000*/ 	.byte	0x04, 0x37
        /*0002*/ 	.short	(.L_57 - .L_56)
.L_56:
        /*0004*/ 	.word	0x00000082


	//----- nvinfo : EIATTR_KPARAM_INFO
	.align		4
.L_57:
        /*0008*/ 	.byte	0x04, 0x17
        /*000a*/ 	.short	(.L_59 - .L_58)
.L_58:
        /*000c*/ 	.word	0x00000000
        /*0010*/ 	.short	0x0003
        /*0012*/ 	.short	0x0018
        /*0014*/ 	.byte	0x00, 0xf0, 0x21, 0x00


	//----- nvinfo : EIATTR_KPARAM_INFO
	.align		4
.L_59:
        /*0018*/ 	.byte	0x04, 0x17
        /*001a*/ 	.short	(.L_61 - .L_60)
.L_60:
        /*001c*/ 	.word	0x00000000
        /*0020*/ 	.short	0x0002
        /*0022*/ 	.short	0x0010
        /*0024*/ 	.byte	0x00, 0xf5, 0x21, 0x00


	//----- nvinfo : EIATTR_KPARAM_INFO
	.align		4
.L_61:
        /*0028*/ 	.byte	0x04, 0x17
        /*002a*/ 	.short	(.L_63 - .L_62)
.L_62:
        /*002c*/ 	.word	0x00000000
        /*0030*/ 	.short	0x0001
        /*0032*/ 	.short	0x0008
        /*0034*/ 	.byte	0x00, 0xf0, 0x11, 0x00


	//----- nvinfo : EIATTR_KPARAM_INFO
	.align		4
.L_63:
        /*0038*/ 	.byte	0x04, 0x17
        /*003a*/ 	.short	(.L_65 - .L_64)
.L_64:
        /*003c*/ 	.word	0x00000000
        /*0040*/ 	.short	0x0000
        /*0042*/ 	.short	0x0000
        /*0044*/ 	.byte	0x00, 0xf5, 0x21, 0x00


	//----- nvinfo : EIATTR_SPARSE_MMA_MASK
	.align		4
.L_65:
        /*0048*/ 	.byte	0x03, 0x50
        /*004a*/ 	.short	0x0000


	//----- nvinfo : EIATTR_MAXREG_COUNT
	.align		4
        /*004c*/ 	.byte	0x03, 0x1b
        /*004e*/ 	.short	0x00ff


	//----- nvinfo : EIATTR_MERCURY_ISA_VERSION
	.align		4
        /*0050*/ 	.byte	0x03, 0x5f
        /*0052*/ 	.short	0x0101


	//----- nvinfo : EIATTR_VRC_CTA_INIT_COUNT
	.align		4
        /*0054*/ 	.byte	0x02, 0x4a
	.zero		1
	.zero		1


	//----- nvinfo : EIATTR_EXIT_INSTR_OFFSETS
	.align		4
        /*0058*/ 	.byte	0x04, 0x1c
        /*005a*/ 	.short	(.L_67 - .L_66)


	//   ....[0]....
.L_66:
        /*005c*/ 	.word	0x000000b0


	//   ....[1]....
        /*0060*/ 	.word	0x00000e00


	//----- nvinfo : EIATTR_CRS_STACK_SIZE
	.align		4
.L_67:
        /*0064*/ 	.byte	0x04, 0x1e
        /*0066*/ 	.short	(.L_69 - .L_68)
.L_68:
        /*0068*/ 	.word	0x00000000


	//----- nvinfo : EIATTR_CBANK_PARAM_SIZE
	.align		4
.L_69:
        /*006c*/ 	.byte	0x03, 0x19
        /*006e*/ 	.short	0x0020


	//----- nvinfo : EIATTR_PARAM_CBANK
	.align		4
        /*0070*/ 	.byte	0x04, 0x0a
        /*0072*/ 	.short	(.L_71 - .L_70)
	.align		4
.L_70:
        /*0074*/ 	.word	index@(.nv.constant0._Z16sumweightsKernelPdiS_d)
        /*0078*/ 	.short	0x0380
        /*007a*/ 	.short	0x0020


	//----- nvinfo : EIATTR_SW_WAR
	.align		4
.L_71:
        /*007c*/ 	.byte	0x04, 0x36
        /*007e*/ 	.short	(.L_73 - .L_72)
.L_72:
        /*0080*/ 	.word	0x00000008
.L_73:


//--------------------- .nv.info._Z12valuesKernelPddiS_S_ddS_i --------------------------
	.section	.nv.info._Z12valuesKernelPddiS_S_ddS_i,"",@"SHT_CUDA_INFO"
	.sectionflags	@""
	.align	4


	//----- nvinfo : EIATTR_CUDA_API_VERSION
	.align		4
        /*0000*/ 	.byte	0x04, 0x37
        /*0002*/ 	.short	(.L_75 - .L_74)
.L_74:
        /*0004*/ 	.word	0x00000082


	//----- nvinfo : EIATTR_KPARAM_INFO
	.align		4
.L_75:
        /*0008*/ 	.byte	0x04, 0x17
        /*000a*/ 	.short	(.L_77 - .L_76)
.L_76:
        /*000c*/ 	.word	0x00000000
        /*0010*/ 	.short	0x0008
        /*0012*/ 	.short	0x0040
        /*0014*/ 	.byte	0x00, 0xf0, 0x11, 0x00


	//----- nvinfo : EIATTR_KPARAM_INFO
	.align		4
.L_77:
        /*0018*/ 	.byte	0x04, 0x17
        /*001a*/ 	.short	(.L_79 - .L_78)
.L_78:
        /*001c*/ 	.word	0x00000000
        /*0020*/ 	.short	0x0007
        /*0022*/ 	.short	0x0038
        /*0024*/ 	.byte	0x00, 0xf5, 0x21, 0x00


	//----- nvinfo : EIATTR_KPARAM_INFO
	.align		4
.L_79:
        /*0028*/ 	.byte	0x04, 0x17
        /*002a*/ 	.short	(.L_81 - .L_80)
.L_80:
        /*002c*/ 	.word	0x00000000
        /*0030*/ 	.short	0x0006
        /*0032*/ 	.short	0x0030
        /*0034*/ 	.byte	0x00, 0xf0, 0x21, 0x00


	//----- nvinfo : EIATTR_KPARAM_INFO
	.align		4
.L_81:
        /*0038*/ 	.byte	0x04, 0x17
        /*003a*/ 	.short	(.L_83 - .L_82)
.L_82:
        /*003c*/ 	.word	0x00000000
        /*0040*/ 	.short	0x0005
        /*0042*/ 	.short	0x0028
        /*0044*/ 	.byte	0x00, 0xf0, 0x21, 0x00


	//----- nvinfo : EIATTR_KPARAM_INFO
	.align		4
.L_83:
        /*0048*/ 	.byte	0x04, 0x17
        /*004a*/ 	.short	(.L_85 - .L_84)
.L_84:
        /*004c*/ 	.word	0x00000000
        /*0050*/ 	.short	0x0004
        /*0052*/ 	.short	0x0020
        /*0054*/ 	.byte	0x00, 0xf5, 0x21, 0x00


	//----- nvinfo : EIATTR_KPARAM_INFO
	.align		4
.L_85:
        /*0058*/ 	.byte	0x04, 0x17
        /*005a*/ 	.short	(.L_87 - .L_86)
.L_86:
        /*005c*/ 	.word	0x00000000
        /*0060*/ 	.short	0x0003
        /*0062*/ 	.short	0x0018
        /*0064*/ 	.byte	0x00, 0xf5, 0x21, 0x00


	//----- nvinfo : EIATTR_KPARAM_INFO
	.align		4
.L_87:
        /*0068*/ 	.byte	0x04, 0x17
        /*006a*/ 	.short	(.L_89 - .L_88)
.L_88:
        /*006c*/ 	.word	0x00000000
        /*0070*/ 	.short	0x0002
        /*0072*/ 	.short	0x0010
        /*0074*/ 	.byte	0x00, 0xf0, 0x11, 0x00


	//----- nvinfo : EIATTR_KPARAM_INFO
	.align		4
.L_89:
        /*0078*/ 	.byte	0x04, 0x17
        /*007a*/ 	.short	(.L_91 - .L_90)
.L_90:
        /*007c*/ 	.word	0x00000000
        /*0080*/ 	.short	0x0001
        /*0082*/ 	.short	0x0008
        /*0084*/ 	.byte	0x00, 0xf0, 0x21, 0x00


	//----- nvinfo : EIATTR_KPARAM_INFO
	.align		4
.L_91:
        /*0088*/ 	.byte	0x04, 0x17
        /*008a*/ 	.short	(.L_93 - .L_92)
.L_92:
        /*008c*/ 	.word	0x00000000
        /*0090*/ 	.short	0x0000
        /*0092*/ 	.short	0x0000
        /*0094*/ 	.byte	0x00, 0xf5, 0x21, 0x00


	//----- nvinfo : EIATTR_SPARSE_MMA_MASK
	.align		4
.L_93:
        /*0098*/ 	.byte	0x03, 0x50
        /*009a*/ 	.short	0x0000


	//----- nvinfo : EIATTR_MAXREG_COUNT
	.align		4
        /*009c*/ 	.byte	0x03, 0x1b
        /*009e*/ 	.short	0x00ff


	//----- nvinfo : EIATTR_MERCURY_ISA_VERSION
	.align		4
        /*00a0*/ 	.byte	0x03, 0x5f
        /*00a2*/ 	.short	0x0101


	//----- nvinfo : EIATTR_VRC_CTA_INIT_COUNT
	.align		4
        /*00a4*/ 	.byte	0x02, 0x4a
	.zero		1
	.zero		1


	//----- nvinfo : EIATTR_EXIT_INSTR_OFFSETS
	.align		4
        /*00a8*/ 	.byte	0x04, 0x1c
        /*00aa*/ 	.short	(.L_95 - .L_94)


	//   ....[0]....
.L_94:
        /*00ac*/ 	.word	0x000000c0


	//   ....[1]....
        /*00b0*/ 	.word	0x00001c80


	//----- nvinfo : EIATTR_CRS_STACK_SIZE
	.align		4
.L_95:
        /*00b4*/ 	.byte	0x04, 0x1e
        /*00b6*/ 	.short	(.L_97 - .L_96)
.L_96:
        /*00b8*/ 	.word	0x00000000


	//----- nvinfo : EIATTR_CBANK_PARAM_SIZE
	.align		4
.L_97:
        /*00bc*/ 	.byte	0x03, 0x19
        /*00be*/ 	.short	0x0044


	//----- nvinfo : EIATTR_PARAM_CBANK
	.align		4
        /*00c0*/ 	.byte	0x04, 0x0a
        /*00c2*/ 	.short	(.L_99 - .L_98)
	.align		4
.L_98:
        /*00c4*/ 	.word	index@(.nv.constant0._Z12valuesKernelPddiS_S_ddS_i)
        /*00c8*/ 	.short	0x0380
        /*00ca*/ 	.short	0x0044


	//----- nvinfo : EIATTR_SW_WAR
	.align		4
.L_99:
        /*00cc*/ 	.byte	0x04, 0x36
        /*00ce*/ 	.short	(.L_101 - .L_100)
.L_100:
        /*00d0*/ 	.word	0x00000008
.L_101:


//--------------------- .nv.callgraph             --------------------------
	.section	.nv.callgraph,"",@"SHT_CUDA_CALLGRAPH"
	.align	4
	.sectionentsize	8
	.align		4
        /*0000*/ 	.word	0x00000000
	.align		4
        /*0004*/ 	.word	0xffffffff
	.align		4
        /*0008*/ 	.word	0x00000000
	.align		4
        /*000c*/ 	.word	0xfffffffe
	.align		4
        /*0010*/ 	.word	0x00000000
	.align		4
        /*0014*/ 	.word	0xfffffffd
	.align		4
        /*0018*/ 	.word	0x00000000
	.align		4
        /*001c*/ 	.word	0xfffffffc


//--------------------- .text._Z17meshweightsKernelPddiS_S_ddS_iS_S_ --------------------------
	.section	.text._Z17meshweightsKernelPddiS_S_ddS_iS_S_,"ax",@progbits
	.align	128
        .global         _Z17meshweightsKernelPddiS_S_ddS_iS_S_
        .type           _Z17meshweightsKernelPddiS_S_ddS_iS_S_,@function
        .size           _Z17meshweightsKernelPddiS_S_ddS_iS_S_,(.L_x_45 - _Z17meshweightsKernelPddiS_S_ddS_iS_S_)
        .other          _Z17meshweightsKernelPddiS_S_ddS_iS_S_,@"STO_CUDA_ENTRY STV_DEFAULT"
_Z17meshweightsKernelPddiS_S_ddS_iS_S_:
.text._Z17meshweightsKernelPddiS_S_ddS_iS_S_:
[----:B------:R-:W-:Y:S01]  /*0000*/  LDC R1, c[0x0][0x37c] ;  /* 0x0000df00ff017b82 */ /* 0x000fe20000000800 */
[----:B------:R-:W0:Y:S01]  /*0010*/  LDCU.64 UR6, c[0x0][0x388] ;  /* 0x00007100ff0677ac */ /* 0x000e220008000a00 */
[----:B------:R-:W1:Y:S06]  /*0020*/  S2R R3, SR_CTAID.X ;  /* 0x0000000000037919 */ /* 0x000e6c0000002500 */
[----:B------:R-:W2:Y:S01]  /*0030*/  LDC R6, c[0x0][0x390] ;  /* 0x0000e400ff067b82 */ /* 0x000ea20000000800 */
[----:B------:R-:W1:Y:S01]  /*0040*/  LDCU UR4, c[0x0][0x360] ;  /* 0x00006c00ff0477ac */ /* 0x000e620008000800 */
[----:B------:R-:W1:Y:S01]  /*0050*/  S2R R2, SR_TID.X ;  /* 0x0000000000027919 */ /* 0x000e620000002100 */
[----:B0-----:R-:W0:Y:S01]  /*0060*/  F2I.F64.TRUNC R5, UR6 ;  /* 0x0000000600057d11 */ /* 0x001e22000830d100 */
[----:B--2---:R-:W-:-:S02]  /*0070*/  IMAD R0, R6, R6, RZ ;  /* 0x0000000606007224 */ /* 0x004fc400078e02ff */
[----:B-1----:R-:W-:Y:S02]  /*0080*/  IMAD R3, R3, UR4, R2 ;  /* 0x0000000403037c24 */ /* 0x002fe4000f8e0202 */
[----:B0-----:R-:W-:-:S05]  /*0090*/  IMAD R2, R5, R0, RZ ;  /* 0x0000000005027224 */ /* 0x001fca00078e02ff */
[----:B------:R-:W-:-:S13]  /*00a0*/  ISETP.GE.AND P0, PT, R3, R2, PT ;  /* 0x000000020300720c */ /* 0x000fda0003f06270 */
[----:B------:R-:W-:Y:S05]  /*00b0*/  @P0 EXIT ;  /* 0x000000000000094d */ /* 0x000fea0003800000 */
[----:B------:R-:W-:Y:S01]  /*00c0*/  IABS R2, R6 ;  /* 0x0000000600027213 */ /* 0x000fe20000000000 */
[----:B------:R-:W-:Y:S01]  /*00d0*/  IMAD.MOV.U32 R8, RZ, RZ, RZ ;  /* 0x000000ffff087224 */ /* 0x000fe200078e00ff */
[----:B------:R-:W-:Y:S01]  /*00e0*/  IABS R7, R0 ;  /* 0x0000000000077213 */ /* 0x000fe20000000000 */
[----:B------:R-:W-:Y:S01]  /*00f0*/  BSSY.RECONVERGENT B0, `(.L_x_0) ;  /* 0x0000043000007945 */ /* 0x000fe20003800200 */
[----:B------:R-:W0:Y:S01]  /*0100*/  I2F.RP R11, R2 ;  /* 0x00000002000b7306 */ /* 0x000e220000209400 */
[----:B------:R-:W-:-:S07]  /*0110*/  IABS R14, R3 ;  /* 0x00000003000e7213 */ /* 0x000fce0000000000 */
[----:B------:R-:W1:Y:S08]  /*0120*/  I2F.RP R10, R7 ;  /* 0x00000007000a7306 */ /* 0x000e700000209400 */
[----:B0-----:R-:W0:Y:S08]  /*0130*/  MUFU.RCP R11, R11 ;  /* 0x0000000b000b7308 */ /* 0x001e300000001000 */
[----:B-1----:R-:W1:Y:S01]  /*0140*/  MUFU.RCP R10, R10 ;  /* 0x0000000a000a7308 */ /* 0x002e620000001000 */
[----:B0-----:R-:W-:-:S07]  /*0150*/  VIADD R9, R11, 0xffffffe ;  /* 0x0ffffffe0b097836 */ /* 0x001fce0000000000 */
[----:B------:R-:W0:Y:S01]  /*0160*/  F2I.FTZ.U32.TRUNC.NTZ R9, R9 ;  /* 0x0000000900097305 */ /* 0x000e22000021f000 */
[----:B-1----:R-:W-:Y:S01]  /*0170*/  VIADD R4, R10, 0xffffffe ;  /* 0x0ffffffe0a047836 */ /* 0x002fe20000000000 */
[----:B------:R-:W-:-:S06]  /*0180*/  IABS R10, R0 ;  /* 0x00000000000a7213 */ /* 0x000fcc0000000000 */
[----:B------:R1:W2:Y:S01]  /*0190*/  F2I.FTZ.U32.TRUNC.NTZ R5, R4 ;  /* 0x0000000400057305 */ /* 0x0002a2000021f000 */
[----:B------:R-:W-:Y:S02]  /*01a0*/  IMAD.MOV R10, RZ, RZ, -R10 ;  /* 0x000000ffff0a7224 */ /* 0x000fe400078e0a0a */
[----:B0-----:R-:W-:Y:S02]  /*01b0*/  IMAD.MOV R13, RZ, RZ, -R9 ;  /* 0x000000ffff0d7224 */ /* 0x001fe400078e0a09 */
[----:B-1----:R-:W-:Y:S02]  /*01c0*/  IMAD.MOV.U32 R4, RZ, RZ, RZ ;  /* 0x000000ffff047224 */ /* 0x002fe400078e00ff */
[----:B------:R-:W-:Y:S02]  /*01d0*/  IMAD R13, R13, R2, RZ ;  /* 0x000000020d0d7224 */ /* 0x000fe400078e02ff */
[----:B--2---:R-:W-:Y:S02]  /*01e0*/  IMAD.MOV R12, RZ, RZ, -R5 ;  /* 0x000000ffff0c7224 */ /* 0x004fe400078e0a05 */
[----:B------:R-:W-:-:S04]  /*01f0*/  IMAD.HI.U32 R8, R9, R13, R8 ;  /* 0x0000000d09087227 */ /* 0x000fc800078e0008 */
[----:B------:R-:W-:Y:S02]  /*0200*/  IMAD R11, R12, R7, RZ ;  /* 0x000000070c0b7224 */ /* 0x000fe400078e02ff */
[----:B------:R-:W-:Y:S02]  /*0210*/  IMAD.MOV.U32 R13, RZ, RZ, R14 ;  /* 0x000000ffff0d7224 */ /* 0x000fe400078e000e */
[----:B------:R-:W-:-:S04]  /*0220*/  IMAD.HI.U32 R4, R5, R11, R4 ;  /* 0x0000000b05047227 */ /* 0x000fc800078e0004 */
[----:B------:R-:W-:-:S04]  /*0230*/  IMAD.HI.U32 R9, R8, R13, RZ ;  /* 0x0000000d08097227 */ /* 0x000fc800078e00ff */
[----:B------:R-:W-:-:S04]  /*0240*/  IMAD.HI.U32 R4, R4, R13, RZ ;  /* 0x0000000d04047227 */ /* 0x000fc800078e00ff */
[----:B------:R-:W-:Y:S02]  /*0250*/  IMAD.MOV R5, RZ, RZ, -R9 ;  /* 0x000000ffff057224 */ /* 0x000fe400078e0a09 */
[--C-:B------:R-:W-:Y:S02]  /*0260*/  IMAD R10, R4, R10, R13.reuse ;  /* 0x0000000a040a7224 */ /* 0x100fe400078e020d */
[----:B------:R-:W-:-:S03]  /*0270*/  IMAD R5, R2, R5, R13 ;  /* 0x0000000502057224 */ /* 0x000fc600078e020d */
[----:B------:R-:W-:Y:S02]  /*0280*/  ISETP.GT.U32.AND P1, PT, R7, R10, PT ;  /* 0x0000000a0700720c */ /* 0x000fe40003f24070 */
[----:B------:R-:W-:-:S11]  /*0290*/  ISETP.GT.U32.AND P5, PT, R2, R5, PT ;  /* 0x000000050200720c */ /* 0x000fd60003fa4070 */
[----:B------:R-:W-:Y:S02]  /*02a0*/  @!P1 IMAD.IADD R10, R10, 0x1, -R7 ;  /* 0x000000010a0a9824 */ /* 0x000fe400078e0a07 */
[----:B------:R-:W-:Y:S01]  /*02b0*/  @!P5 IMAD.IADD R5, R5, 0x1, -R2 ;  /* 0x000000010505d824 */ /* 0x000fe200078e0a02 */
[----:B------:R-:W-:Y:S01]  /*02c0*/  @!P5 IADD3 R9, PT, PT, R9, 0x1, RZ ;  /* 0x000000010909d810 */ /* 0x000fe20007ffe0ff */
[----:B------:R-:W-:Y:S01]  /*02d0*/  @!P1 VIADD R4, R4, 0x1 ;  /* 0x0000000104049836 */ /* 0x000fe20000000000 */
[----:B------:R-:W-:Y:S02]  /*02e0*/  ISETP.GE.U32.AND P4, PT, R10, R7, PT ;  /* 0x000000070a00720c */ /* 0x000fe40003f86070 */
[----:B------:R-:W-:Y:S02]  /*02f0*/  ISETP.GE.U32.AND P3, PT, R5, R2, PT ;  /* 0x000000020500720c */ /* 0x000fe40003f66070 */
[C---:B------:R-:W-:Y:S02]  /*0300*/  LOP3.LUT R10, R3.reuse, R6, RZ, 0x3c, !PT ;  /* 0x00000006030a7212 */ /* 0x040fe400078e3cff */
[----:B------:R-:W-:-:S02]  /*0310*/  LOP3.LUT R7, R3, R0, RZ, 0x3c, !PT ;  /* 0x0000000003077212 */ /* 0x000fc400078e3cff */
[----:B------:R-:W-:Y:S01]  /*0320*/  ISETP.GE.AND P0, PT, R10, RZ, PT ;  /* 0x000000ff0a00720c */ /* 0x000fe20003f06270 */
[----:B------:R-:W-:Y:S01]  /*0330*/  IMAD.IADD R10, R5, 0x1, -R2 ;  /* 0x00000001050a7824 */ /* 0x000fe200078e0a02 */
[----:B------:R-:W-:Y:S02]  /*0340*/  ISETP.GE.AND P2, PT, R7, RZ, PT ;  /* 0x000000ff0700720c */ /* 0x000fe40003f46270 */
[----:B------:R-:W-:Y:S01]  /*0350*/  ISETP.NE.AND P1, PT, R0, RZ, PT ;  /* 0x000000ff0000720c */ /* 0x000fe20003f25270 */
[----:B------:R-:W-:Y:S01]  /*0360*/  @P4 VIADD R4, R4, 0x1 ;  /* 0x0000000104044836 */ /* 0x000fe20000000000 */
[----:B------:R-:W-:Y:S01]  /*0370*/  ISETP.GE.AND P4, PT, R3, RZ, PT ;  /* 0x000000ff0300720c */ /* 0x000fe20003f86270 */
[----:B------:R-:W-:Y:S01]  /*0380*/  @P3 VIADD R9, R9, 0x1 ;  /* 0x0000000109093836 */ /* 0x000fe20000000000 */
[----:B------:R-:W-:Y:S01]  /*0390*/  ISETP.NE.AND P3, PT, R6, RZ, PT ;  /* 0x000000ff0600720c */ /* 0x000fe20003f65270 */
[----:B------:R-:W-:Y:S01]  /*03a0*/  IMAD.MOV.U32 R11, RZ, RZ, R4 ;  /* 0x000000ffff0b7224 */ /* 0x000fe200078e0004 */
[----:B------:R-:W-:-:S03]  /*03b0*/  LOP3.LUT R4, RZ, R6, RZ, 0x33, !PT ;  /* 0x00000006ff047212 */ /* 0x000fc600078e33ff */
[----:B------:R-:W-:Y:S01]  /*03c0*/  @!P0 IMAD.MOV R9, RZ, RZ, -R9 ;  /* 0x000000ffff098224 */ /* 0x000fe200078e0a09 */
[----:B------:R-:W-:Y:S01]  /*03d0*/  ISETP.GT.U32.AND P0, PT, R2, R5, PT ;  /* 0x000000050200720c */ /* 0x000fe20003f04070 */
[----:B------:R-:W-:Y:S02]  /*03e0*/  @!P2 IMAD.MOV R11, RZ, RZ, -R11 ;  /* 0x000000ffff0ba224 */ /* 0x000fe400078e0a0b */
[----:B------:R-:W-:Y:S02]  /*03f0*/  @!P1 LOP3.LUT R11, RZ, R0, RZ, 0x33, !PT ;  /* 0x00000000ff0b9212 */ /* 0x000fe400078e33ff */
[----:B------:R-:W-:Y:S02]  /*0400*/  SEL R7, R4, R9, !P3 ;  /* 0x0000000904077207 */ /* 0x000fe40005800000 */
[----:B------:R-:W-:Y:S02]  /*0410*/  SEL R5, R10, R5, !P0 ;  /* 0x000000050a057207 */ /* 0x000fe40004000000 */
[----:B------:R-:W-:-:S02]  /*0420*/  ISETP.GE.AND P1, PT, R7, R6, PT ;  /* 0x000000060700720c */ /* 0x000fc40003f26270 */
[----:B------:R-:W-:Y:S01]  /*0430*/  ISETP.NE.AND P0, PT, R11, RZ, PT ;  /* 0x000000ff0b00720c */ /* 0x000fe20003f05270 */
[----:B------:R-:W-:-:S05]  /*0440*/  @!P4 IMAD.MOV R5, RZ, RZ, -R5 ;  /* 0x000000ffff05c224 */ /* 0x000fca00078e0a05 */
[----:B------:R-:W-:-:S05]  /*0450*/  SEL R9, R4, R5, !P3 ;  /* 0x0000000504097207 */ /* 0x000fca0005800000 */
[----:B------:R-:W-:Y:S05]  /*0460*/  @!P1 BRA `(.L_x_1) ;  /* 0x00000000002c9947 */ /* 0x000fea0003800000 */
[----:B------:R-:W-:Y:S02]  /*0470*/  IABS R3, R7 ;  /* 0x0000000700037213 */ /* 0x000fe40000000000 */
[----:B------:R-:W-:-:S03]  /*0480*/  ISETP.GE.AND P2, PT, R7, RZ, PT ;  /* 0x000000ff0700720c */ /* 0x000fc60003f46270 */
[----:B------:R-:W-:-:S04]  /*0490*/  IMAD.HI.U32 R8, R8, R3, RZ ;  /* 0x0000000308087227 */ /* 0x000fc800078e00ff */
[----:B------:R-:W-:-:S04]  /*04a0*/  IMAD.MOV R8, RZ, RZ, -R8 ;  /* 0x000000ffff087224 */ /* 0x000fc800078e0a08 */
[----:B------:R-:W-:-:S05]  /*04b0*/  IMAD R3, R2, R8, R3 ;  /* 0x0000000802037224 */ /* 0x000fca00078e0203 */
[----:B------:R-:W-:-:S13]  /*04c0*/  ISETP.GT.U32.AND P1, PT, R2, R3, PT ;  /* 0x000000030200720c */ /* 0x000fda0003f24070 */
[----:B------:R-:W-:-:S04]  /*04d0*/  @!P1 IADD3 R3, PT, PT, R3, -R2, RZ ;  /* 0x8000000203039210 */ /* 0x000fc80007ffe0ff */
[----:B------:R-:W-:-:S13]  /*04e0*/  ISETP.GT.U32.AND P1, PT, R2, R3, PT ;  /* 0x000000030200720c */ /* 0x000fda0003f24070 */
[----:B------:R-:W-:-:S04]  /*04f0*/  @!P1 IMAD.IADD R3, R3, 0x1, -R2 ;  /* 0x0000000103039824 */ /* 0x000fc800078e0a02 */
[----:B------:R-:W-:-:S05]  /*0500*/  @!P2 IMAD.MOV R3, RZ, RZ, -R3 ;  /* 0x000000ffff03a224 */ /* 0x000fca00078e0a03 */
[----:B------:R-:W-:-:S07]  /*0510*/  SEL R7, R4, R3, !P3 ;  /* 0x0000000304077207 */ /* 0x000fce0005800000 */
.L_x_1:
[----:B------:R-:W-:Y:S05]  /*0520*/  BSYNC.RECONVERGENT B0 ;  /* 0x0000000000007941 */ /* 0x000fea0003800200 */
.L_x_0:
[----:B------:R-:W0:Y:S01]  /*0530*/  LDCU.64 UR4, c[0x0][0x358] ;  /* 0x00006b00ff0477ac */ /* 0x000e220008000a00 */
[----:B------:R-:W-:Y:S05]  /*0540*/  @P0 BRA `(.L_x_2) ;  /* 0x0000000000340947 */ /* 0x000fea0003800000 */
[----:B------:R-:W-:-:S13]  /*0550*/  ISETP.NE.AND P0, PT, R9, RZ, PT ;  /* 0x000000ff0900720c */ /* 0x000fda0003f05270 */
[----:B------:R-:W1:Y:S01]  /*0560*/  @!P0 LDC.64 R2, c[0x0][0x380] ;  /* 0x0000e000ff028b82 */ /* 0x000e620000000a00 */
[----:B------:R-:W-:Y:S02]  /*0570*/  @!P0 IMAD R11, R7, R6, RZ ;  /* 0x00000006070b8224 */ /* 0x000fe400078e02ff */
[----:B------:R-:W-:Y:S02]  /*0580*/  @!P0 IMAD.MOV.U32 R4, RZ, RZ, 0x0 ;  /* 0x00000000ff048424 */ /* 0x000fe400078e00ff */
[----:B------:R-:W-:Y:S02]  /*0590*/  @!P0 IMAD.MOV.U32 R5, RZ, RZ, 0x3ff00000 ;  /* 0x3ff00000ff058424 */ /* 0x000fe400078e00ff */
[----:B-1----:R-:W-:-:S05]  /*05a0*/  @!P0 IMAD.WIDE R2, R11, 0x8, R2 ;  /* 0x000000080b028825 */ /* 0x002fca00078e0202 */
[----:B0-----:R0:W-:Y:S01]  /*05b0*/  @!P0 STG.E.64 desc[UR4][R2.64], R4 ;  /* 0x0000000402008986 */ /* 0x0011e2000c101b04 */
[----:B------:R-:W-:Y:S05]  /*05c0*/  @!P0 EXIT ;  /* 0x000000000000894d */ /* 0x000fea0003800000 */
[----:B0-----:R-:W0:Y:S01]  /*05d0*/  LDC.64 R2, c[0x0][0x380] ;  /* 0x0000e000ff027b82 */ /* 0x001e220000000a00 */
[----:B------:R-:W-:-:S04]  /*05e0*/  IMAD R7, R7, R6, R9 ;  /* 0x0000000607077224 */ /* 0x000fc800078e0209 */
[----:B0-----:R-:W-:-:S05]  /*05f0*/  IMAD.WIDE R2, R7, 0x8, R2 ;  /* 0x0000000807027825 */ /* 0x001fca00078e0202 */
[----:B------:R-:W-:Y:S01]  /*0600*/  STG.E.64 desc[UR4][R2.64], RZ ;  /* 0x000000ff02007986 */ /* 0x000fe2000c101b04 */
[----:B------:R-:W-:Y:S05]  /*0610*/  EXIT ;  /* 0x000000000000794d */ /* 0x000fea0003800000 */
.L_x_2:
[----:B------:R-:W-:-:S13]  /*0620*/  ISETP.GE.AND P0, PT, R11, 0x1, PT ;  /* 0x000000010b00780c */ /* 0x000fda0003f06270 */
[----:B0-----:R-:W-:Y:S05]  /*0630*/  @!P0 EXIT ;  /* 0x000000000000894d */ /* 0x001fea0003800000 */
[----:B------:R-:W0:Y:S01]  /*0640*/  LDC.64 R4, c[0x0][0x3c8] ;  /* 0x0000f200ff047b82 */ /* 0x000e220000000a00 */
[----:B------:R-:W-:-:S04]  /*0650*/  VIADD R2, R11, 0xffffffff ;  /* 0xffffffff0b027836 */ /* 0x000fc80000000000 */
[----:B------:R-:W-:-:S03]  /*0660*/  IMAD R7, R2, R6, R7 ;  /* 0x0000000602077224 */ /* 0x000fc600078e0207 */
[----:B------:R-:W1:Y:S01]  /*0670*/  LDC.64 R2, c[0x0][0x3d0] ;  /* 0x0000f400ff027b82 */ /* 0x000e620000000a00 */
[----:B0-----:R-:W-:-:S06]  /*0680*/  IMAD.WIDE R4, R7, 0x8, R4 ;  /* 0x0000000807047825 */ /* 0x001fcc00078e0204 */
[----:B------:R-:W2:Y:S01]  /*0690*/  LDG.E.64 R4, desc[UR4][R4.64] ;  /* 0x0000000404047981 */ /* 0x000ea2000c1e1b00 */
[----:B------:R-:W-:-:S04]  /*06a0*/  IMAD R9, R7, R6, R9 ;  /* 0x0000000607097224 */ /* 0x000fc800078e0209 */
[----:B-1----:R-:W-:-:S06]  /*06b0*/  IMAD.WIDE R2, R9, 0x8, R2 ;  /* 0x0000000809027825 */ /* 0x002fcc00078e0202 */
[----:B------:R-:W3:Y:S01]  /*06c0*/  LDG.E.64 R2, desc[UR4][R2.64] ;  /* 0x0000000402027981 */ /* 0x000ee2000c1e1b00 */
[----:B------:R-:W-:Y:S01]  /*06d0*/  IMAD.MOV.U32 R12, RZ, RZ, 0x1 ;  /* 0x00000001ff0c7424 */ /* 0x000fe200078e00ff */
[----:B------:R-:W-:Y:S01]  /*06e0*/  BSSY.RECONVERGENT B0, `(.L_x_3) ;  /* 0x0000014000007945 */ /* 0x000fe20003800200 */
[----:B--2---:R-:W0:Y:S04]  /*06f0*/  MUFU.RCP64H R13, R5 ;  /* 0x00000005000d7308 */ /* 0x004e280000001800 */
[----:B0-----:R-:W-:-:S08]  /*0700*/  DFMA R10, -R4, R12, 1 ;  /* 0x3ff00000040a742b */ /* 0x001fd0000000010c */
[----:B------:R-:W-:Y:S02]  /*0710*/  DFMA R14, R10, R10, R10 ;  /* 0x0000000a0a0e722b */ /* 0x000fe4000000000a */
[----:B------:R-:W3:Y:S06]  /*0720*/  I2F.F64 R10, R6 ;  /* 0x00000006000a7312 */ /* 0x000eec0000201c00 */
[----:B------:R-:W-:-:S08]  /*0730*/  DFMA R14, R12, R14, R12 ;  /* 0x0000000e0c0e722b */ /* 0x000fd0000000000c */
[----:B------:R-:W-:Y:S02]  /*0740*/  DFMA R12, -R4, R14, 1 ;  /* 0x3ff00000040c742b */ /* 0x000fe4000000010e */
[----:B---3--:R-:W-:-:S06]  /*0750*/  DMUL R10, R10, R2 ;  /* 0x000000020a0a7228 */ /* 0x008fcc0000000000 */
[----:B------:R-:W-:-:S04]  /*0760*/  DFMA R12, R14, R12, R14 ;  /* 0x0000000c0e0c722b */ /* 0x000fc8000000000e */
[----:B------:R-:W-:-:S04]  /*0770*/  FSETP.GEU.AND P1, PT, |R11|, 6.5827683646048100446e-37, PT ;  /* 0x036000000b00780b */ /* 0x000fc80003f2e200 */
[----:B------:R-:W-:-:S08]  /*0780*/  DMUL R14, R10, R12 ;  /* 0x0000000c0a0e7228 */ /* 0x000fd00000000000 */
[----:B------:R-:W-:-:S08]  /*0790*/  DFMA R2, -R4, R14, R10 ;  /* 0x0000000e0402722b */ /* 0x000fd0000000010a */
[----:B------:R-:W-:-:S10]  /*07a0*/  DFMA R2, R12, R2, R14 ;  /* 0x000000020c02722b */ /* 0x000fd4000000000e */
[----:B------:R-:W-:-:S05]  /*07b0*/  FFMA R7, RZ, R5, R3 ;  /* 0x00000005ff077223 */ /* 0x000fca0000000003 */
[----:B------:R-:W-:-:S13]  /*07c0*/  FSETP.GT.AND P0, PT, |R7|, 1.469367938527859385e-39, PT ;  /* 0x001000000700780b */ /* 0x000fda0003f04200 */
[----:B------:R-:W-:Y:S05]  /*07d0*/  @P0 BRA P1, `(.L_x_4) ;  /* 0x0000000000100947 */ /* 0x000fea0000800000 */
[----:B------:R-:W-:-:S07]  /*07e0*/  MOV R8, 0x800 ;  /* 0x0000080000087802 */ /* 0x000fce0000000f00 */
[----:B------:R-:W-:Y:S05]  /*07f0*/  CALL.REL.NOINC `($__internal_0_$__cuda_sm20_div_rn_f64_full) ;  /* 0x0000000000207944 */ /* 0x000fea0003c00000 */
[----:B------:R-:W-:Y:S02]  /*0800*/  IMAD.MOV.U32 R2, RZ, RZ, R12 ;  /* 0x000000ffff027224 */ /* 0x000fe400078e000c */
[----:B------:R-:W-:-:S07]  /*0810*/  IMAD.MOV.U32 R3, RZ, RZ, R13 ;  /* 0x000000ffff037224 */ /* 0x000fce00078e000d */
.L_x_4:
[----:B------:R-:W-:Y:S05]  /*0820*/  BSYNC.RECONVERGENT B0 ;  /* 0x0000000000007941 */ /* 0x000fea0003800200 */
.L_x_3:
[----:B------:R-:W0:Y:S01]  /*0830*/  LDC.64 R4, c[0x0][0x380] ;  /* 0x0000e000ff047b82 */ /* 0x000e220000000a00 */
[----:B------:R-:W-:-:S04]  /*0840*/  IMAD.IADD R9, R0, 0x1, R9 ;  /* 0x0000000100097824 */ /* 0x000fc800078e0209 */
[----:B0-----:R-:W-:-:S05]  /*0850*/  IMAD.WIDE R4, R9, 0x8, R4 ;  /* 0x0000000809047825 */ /* 0x001fca00078e0204 */
[----:B------:R-:W-:Y:S01]  /*0860*/  STG.E.64 desc[UR4][R4.64], R2 ;  /* 0x0000000204007986 */ /* 0x000fe2000c101b04 */
[----:B------:R-:W-:Y:S05]  /*0870*/  EXIT ;  /* 0x000000000000794d */ /* 0x000fea0003800000 */
        .weak           $__internal_0_$__cuda_sm20_div_rn_f64_full
        .type           $__internal_0_$__cuda_sm20_div_rn_f64_full,@function
        .size           $__internal_0_$__cuda_sm20_div_rn_f64_full,(.L_x_45 - $__internal_0_$__cuda_sm20_div_rn_f64_full)
$__internal_0_$__cuda_sm20_div_rn_f64_full:
[C---:B------:R-:W-:Y:S01]  /*0880*/  FSETP.GEU.AND P0, PT, |R5|.reuse, 1.469367938527859385e-39, PT ;  /* 0x001000000500780b */ /* 0x040fe20003f0e200 */
[----:B------:R-:W-:Y:S01]  /*0890*/  IMAD.MOV.U32 R7, RZ, RZ, R11 ;  /* 0x000000ffff077224 */ /* 0x000fe200078e000b */
[C---:B------:R-:W-:Y:S01]  /*08a0*/  LOP3.LUT R2, R5.reuse, 0x800fffff, RZ, 0xc0, !PT ;  /* 0x800fffff05027812 */ /* 0x040fe200078ec0ff */
[----:B------:R-:W-:Y:S01]  /*08b0*/  IMAD.MOV.U32 R16, RZ, RZ, 0x1 ;  /* 0x00000001ff107424 */ /* 0x000fe200078e00ff */
[----:B------:R-:W-:Y:S01]  /*08c0*/  LOP3.LUT R15, R5, 0x7ff00000, RZ, 0xc0, !PT ;  /* 0x7ff00000050f7812 */ /* 0x000fe200078ec0ff */
[----:B------:R-:W-:Y:S01]  /*08d0*/  IMAD.MOV.U32 R6, RZ, RZ, R10 ;  /* 0x000000ffff067224 */ /* 0x000fe200078e000a */
[----:B------:R-:W-:Y:S01]  /*08e0*/  LOP3.LUT R3, R2, 0x3ff00000, RZ, 0xfc, !PT ;  /* 0x3ff0000002037812 */ /* 0x000fe200078efcff */
[----:B------:R-:W-:Y:S01]  /*08f0*/  BSSY.RECONVERGENT B1, `(.L_x_5) ;  /* 0x0000053000017945 */ /* 0x000fe20003800200 */
[----:B------:R-:W-:Y:S02]  /*0900*/  MOV R2, R4 ;  /* 0x0000000400027202 */ /* 0x000fe40000000f00 */
[----:B------:R-:W-:-:S02]  /*0910*/  FSETP.GEU.AND P2, PT, |R7|, 1.469367938527859385e-39, PT ;  /* 0x001000000700780b */ /* 0x000fc40003f4e200 */
[----:B------:R-:W-:Y:S01]  /*0920*/  LOP3.LUT R12, R7, 0x7ff00000, RZ, 0xc0, !PT ;  /* 0x7ff00000070c7812 */ /* 0x000fe200078ec0ff */
[----:B------:R-:W-:-:S03]  /*0930*/  @!P0 DMUL R2, R4, 8.98846567431157953865e+307 ;  /* 0x7fe0000004028828 */ /* 0x000fc60000000000 */
[----:B------:R-:W-:-:S03]  /*0940*/  ISETP.GE.U32.AND P1, PT, R12, R15, PT ;  /* 0x0000000f0c00720c */ /* 0x000fc60003f26070 */
[----:B------:R-:W0:Y:S04]  /*0950*/  MUFU.RCP64H R17, R3 ;  /* 0x0000000300117308 */ /* 0x000e280000001800 */
[----:B------:R-:W-:Y:S01]  /*0960*/  @!P2 LOP3.LUT R13, R5, 0x7ff00000, RZ, 0xc0, !PT ;  /* 0x7ff00000050da812 */ /* 0x000fe200078ec0ff */
[----:B------:R-:W-:-:S03]  /*0970*/  @!P2 IMAD.MOV.U32 R18, RZ, RZ, RZ ;  /* 0x000000ffff12a224 */ /* 0x000fc600078e00ff */
[----:B------:R-:W-:Y:S01]  /*0980*/  @!P2 ISETP.GE.U32.AND P3, PT, R12, R13, PT ;  /* 0x0000000d0c00a20c */ /* 0x000fe20003f66070 */
[----:B------:R-:W-:-:S05]  /*0990*/  IMAD.MOV.U32 R13, RZ, RZ, 0x1ca00000 ;  /* 0x1ca00000ff0d7424 */ /* 0x000fca00078e00ff */
[----:B------:R-:W-:Y:S01]  /*09a0*/  @!P2 SEL R19, R13, 0x63400000, !P3 ;  /* 0x634000000d13a807 */ /* 0x000fe20005800000 */
[----:B0-----:R-:W-:-:S03]  /*09b0*/  DFMA R10, R16, -R2, 1 ;  /* 0x3ff00000100a742b */ /* 0x001fc60000000802 */
[----:B------:R-:W-:-:S04]  /*09c0*/  @!P2 LOP3.LUT R19, R19, 0x80000000, R7, 0xf8, !PT ;  /* 0x800000001313a812 */ /* 0x000fc800078ef807 */
[----:B------:R-:W-:Y:S01]  /*09d0*/  @!P2 LOP3.LUT R19, R19, 0x100000, RZ, 0xfc, !PT ;  /* 0x001000001313a812 */ /* 0x000fe200078efcff */
[----:B------:R-:W-:-:S08]  /*09e0*/  DFMA R10, R10, R10, R10 ;  /* 0x0000000a0a0a722b */ /* 0x000fd0000000000a */
[----:B------:R-:W-:Y:S01]  /*09f0*/  DFMA R16, R16, R10, R16 ;  /* 0x0000000a1010722b */ /* 0x000fe20000000010 */
[----:B------:R-:W-:Y:S01]  /*0a00*/  SEL R11, R13, 0x63400000, !P1 ;  /* 0x634000000d0b7807 */ /* 0x000fe20004800000 */
[----:B------:R-:W-:-:S03]  /*0a10*/  IMAD.MOV.U32 R10, RZ, RZ, R6 ;  /* 0x000000ffff0a7224 */ /* 0x000fc600078e0006 */
[----:B------:R-:W-:-:S03]  /*0a20*/  LOP3.LUT R11, R11, 0x800fffff, R7, 0xf8, !PT ;  /* 0x800fffff0b0b7812 */ /* 0x000fc600078ef807 */
[----:B------:R-:W-:-:S03]  /*0a30*/  DFMA R20, R16, -R2, 1 ;  /* 0x3ff000001014742b */ /* 0x000fc60000000802 */
[----:B------:R-:W-:-:S05]  /*0a40*/  @!P2 DFMA R10, R10, 2, -R18 ;  /* 0x400000000a0aa82b */ /* 0x000fca0000000812 */
[----:B------:R-:W-:Y:S01]  /*0a50*/  DFMA R16, R16, R20, R16 ;  /* 0x000000141010722b */ /* 0x000fe20000000010 */
[----:B------:R-:W-:Y:S02]  /*0a60*/  IMAD.MOV.U32 R21, RZ, RZ, R12 ;  /* 0x000000ffff157224 */ /* 0x000fe400078e000c */
[----:B------:R-:W-:Y:S01]  /*0a70*/  IMAD.MOV.U32 R20, RZ, RZ, R15 ;  /* 0x000000ffff147224 */ /* 0x000fe200078e000f */
[----:B------:R-:W-:Y:S02]  /*0a80*/  @!P0 LOP3.LUT R20, R3, 0x7ff00000, RZ, 0xc0, !PT ;  /* 0x7ff0000003148812 */ /* 0x000fe400078ec0ff */
[----:B------:R-:W-:Y:S02]  /*0a90*/  @!P2 LOP3.LUT R21, R11, 0x7ff00000, RZ, 0xc0, !PT ;  /* 0x7ff000000b15a812 */ /* 0x000fe400078ec0ff */
[----:B------:R-:W-:Y:S01]  /*0aa0*/  DMUL R18, R16, R10 ;  /* 0x0000000a10127228 */ /* 0x000fe20000000000 */
[----:B------:R-:W-:Y:S01]  /*0ab0*/  VIADD R23, R20, 0xffffffff ;  /* 0xffffffff14177836 */ /* 0x000fe20000000000 */
[----:B------:R-:W-:-:S04]  /*0ac0*/  IADD3 R22, PT, PT, R21, -0x1, RZ ;  /* 0xffffffff15167810 */ /* 0x000fc80007ffe0ff */
[----:B------:R-:W-:Y:S02]  /*0ad0*/  ISETP.GT.U32.AND P0, PT, R22, 0x7feffffe, PT ;  /* 0x7feffffe1600780c */ /* 0x000fe40003f04070 */
[----:B------:R-:W-:Y:S02]  /*0ae0*/  DFMA R14, R18, -R2, R10 ;  /* 0x80000002120e722b */ /* 0x000fe4000000000a */
[----:B------:R-:W-:-:S06]  /*0af0*/  ISETP.GT.U32.OR P0, PT, R23, 0x7feffffe, P0 ;  /* 0x7feffffe1700780c */ /* 0x000fcc0000704470 */
[----:B------:R-:W-:-:S07]  /*0b00*/  DFMA R14, R16, R14, R18 ;  /* 0x0000000e100e722b */ /* 0x000fce0000000012 */
[----:B------:R-:W-:Y:S05]  /*0b10*/  @P0 BRA `(.L_x_6) ;  /* 0x00000000006c0947 */ /* 0x000fea0003800000 */
[----:B------:R-:W-:-:S04]  /*0b20*/  LOP3.LUT R7, R5, 0x7ff00000, RZ, 0xc0, !PT ;  /* 0x7ff0000005077812 */ /* 0x000fc800078ec0ff */
[CC--:B------:R-:W-:Y:S02]  /*0b30*/  VIADDMNMX R6, R12.reuse, -R7.reuse, 0xb9600000, !PT ;  /* 0xb96000000c067446 */ /* 0x0c0fe40007800907 */
[----:B------:R-:W-:Y:S02]  /*0b40*/  ISETP.GE.U32.AND P0, PT, R12, R7, PT ;  /* 0x000000070c00720c */ /* 0x000fe40003f06070 */
[----:B------:R-:W-:Y:S02]  /*0b50*/  VIMNMX R6, PT, PT, R6, 0x46a00000, PT ;  /* 0x46a0000006067848 */ /* 0x000fe40003fe0100 */
[----:B------:R-:W-:-:S05]  /*0b60*/  SEL R13, R13, 0x63400000, !P0 ;  /* 0x634000000d0d7807 */ /* 0x000fca0004000000 */
[----:B------:R-:W-:Y:S02]  /*0b70*/  IMAD.IADD R16, R6, 0x1, -R13 ;  /* 0x0000000106107824 */ /* 0x000fe400078e0a0d */
[----:B------:R-:W-:Y:S02]  /*0b80*/  IMAD.MOV.U32 R6, RZ, RZ, RZ ;  /* 0x000000ffff067224 */ /* 0x000fe400078e00ff */
[----:B------:R-:W-:-:S06]  /*0b90*/  VIADD R7, R16, 0x7fe00000 ;  /* 0x7fe0000010077836 */ /* 0x000fcc0000000000 */
[----:B------:R-:W-:-:S10]  /*0ba0*/  DMUL R12, R14, R6 ;  /* 0x000000060e0c7228 */ /* 0x000fd40000000000 */
[----:B------:R-:W-:-:S13]  /*0bb0*/  FSETP.GTU.AND P0, PT, |R13|, 1.469367938527859385e-39, PT ;  /* 0x001000000d00780b */ /* 0x000fda0003f0c200 */
[----:B------:R-:W-:Y:S05]  /*0bc0*/  @P0 BRA `(.L_x_7) ;  /* 0x0000000000940947 */ /* 0x000fea0003800000 */
[----:B------:R-:W-:Y:S01]  /*0bd0*/  DFMA R2, R14, -R2, R10 ;  /* 0x800000020e02722b */ /* 0x000fe2000000000a */
[----:B------:R-:W-:-:S09]  /*0be0*/  IMAD.MOV.U32 R6, RZ, RZ, RZ ;  /* 0x000000ffff067224 */ /* 0x000fd200078e00ff */
[C---:B------:R-:W-:Y:S02]  /*0bf0*/  FSETP.NEU.AND P0, PT, R3.reuse, RZ, PT ;  /* 0x000000ff0300720b */ /* 0x040fe40003f0d000 */
[----:B------:R-:W-:-:S04]  /*0c00*/  LOP3.LUT R5, R3, 0x80000000, R5, 0x48, !PT ;  /* 0x8000000003057812 */ /* 0x000fc800078e4805 */
[----:B------:R-:W-:-:S07]  /*0c10*/  LOP3.LUT R7, R5, R7, RZ, 0xfc, !PT ;  /* 0x0000000705077212 */ /* 0x000fce00078efcff */
[----:B------:R-:W-:Y:S05]  /*0c20*/  @!P0 BRA `(.L_x_7) ;  /* 0x00000000007c8947 */ /* 0x000fea0003800000 */
[----:B------:R-:W-:Y:S01]  /*0c30*/  IMAD.MOV R3, RZ, RZ, -R16 ;  /* 0x000000ffff037224 */ /* 0x000fe200078e0a10 */
[----:B------:R-:W-:Y:S01]  /*0c40*/  DMUL.RP R6, R14, R6 ;  /* 0x000000060e067228 */ /* 0x000fe20000008000 */
[----:B------:R-:W-:-:S06]  /*0c50*/  IMAD.MOV.U32 R2, RZ, RZ, RZ ;  /* 0x000000ffff027224 */ /* 0x000fcc00078e00ff */
[----:B------:R-:W-:-:S03]  /*0c60*/  DFMA R2, R12, -R2, R14 ;  /* 0x800000020c02722b */ /* 0x000fc6000000000e */
[----:B------:R-:W-:-:S03]  /*0c70*/  LOP3.LUT R5, R7, R5, RZ, 0x3c, !PT ;  /* 0x0000000507057212 */ /* 0x000fc600078e3cff */
[----:B------:R-:W-:-:S04]  /*0c80*/  IADD3 R2, PT, PT, -R16, -0x43300000, RZ ;  /* 0xbcd0000010027810 */ /* 0x000fc80007ffe1ff */
[----:B------:R-:W-:-:S04]  /*0c90*/  FSETP.NEU.AND P0, PT, |R3|, R2, PT ;  /* 0x000000020300720b */ /* 0x000fc80003f0d200 */
[----:B------:R-:W-:Y:S02]  /*0ca0*/  FSEL R12, R6, R12, !P0 ;  /* 0x0000000c060c7208 */ /* 0x000fe40004000000 */
[----:B------:R-:W-:Y:S01]  /*0cb0*/  FSEL R13, R5, R13, !P0 ;  /* 0x0000000d050d7208 */ /* 0x000fe20004000000 */
[----:B------:R-:W-:Y:S06]  /*0cc0*/  BRA `(.L_x_7) ;  /* 0x0000000000547947 */ /* 0x000fec0003800000 */
.L_x_6:
[----:B------:R-:W-:-:S14]  /*0cd0*/  DSETP.NAN.AND P0, PT, R6, R6, PT ;  /* 0x000000060600722a */ /* 0x000fdc0003f08000 */
[----:B------:R-:W-:Y:S05]  /*0ce0*/  @P0 BRA `(.L_x_8) ;  /* 0x0000000000440947 */ /* 0x000fea0003800000 */
[----:B------:R-:W-:-:S14]  /*0cf0*/  DSETP.NAN.AND P0, PT, R4, R4, PT ;  /* 0x000000040400722a */ /* 0x000fdc0003f08000 */
[----:B------:R-:W-:Y:S05]  /*0d00*/  @P0 BRA `(.L_x_9) ;  /* 0x0000000000300947 */ /* 0x000fea0003800000 */
[----:B------:R-:W-:Y:S01]  /*0d10*/  ISETP.NE.AND P0, PT, R21, R20, PT ;  /* 0x000000141500720c */ /* 0x000fe20003f05270 */
[----:B------:R-:W-:Y:S01]  /*0d20*/  IMAD.MOV.U32 R12, RZ, RZ, 0x0 ;  /* 0x00000000ff0c7424 */ /* 0x000fe200078e00ff */
[----:B------:R-:W-:-:S11]  /*0d30*/  MOV R13, 0xfff80000 ;  /* 0xfff80000000d7802 */ /* 0x000fd60000000f00 */
[----:B------:R-:W-:Y:S05]  /*0d40*/  @!P0 BRA `(.L_x_7) ;  /* 0x0000000000348947 */ /* 0x000fea0003800000 */
[----:B------:R-:W-:Y:S02]  /*0d50*/  ISETP.NE.AND P0, PT, R21, 0x7ff00000, PT ;  /* 0x7ff000001500780c */ /* 0x000fe40003f05270 */
[----:B------:R-:W-:Y:S02]  /*0d60*/  LOP3.LUT R13, R7, 0x80000000, R5, 0x48, !PT ;  /* 0x80000000070d7812 */ /* 0x000fe400078e4805 */
[----:B------:R-:W-:-:S13]  /*0d70*/  ISETP.EQ.OR P0, PT, R20, RZ, !P0 ;  /* 0x000000ff1400720c */ /* 0x000fda0004702670 */
[----:B------:R-:W-:Y:S01]  /*0d80*/  @P0 LOP3.LUT R2, R13, 0x7ff00000, RZ, 0xfc, !PT ;  /* 0x7ff000000d020812 */ /* 0x000fe200078efcff */
[----:B------:R-:W-:Y:S02]  /*0d90*/  @!P0 IMAD.MOV.U32 R12, RZ, RZ, RZ ;  /* 0x000000ffff0c8224 */ /* 0x000fe400078e00ff */
[----:B------:R-:W-:Y:S02]  /*0da0*/  @P0 IMAD.MOV.U32 R12, RZ, RZ, RZ ;  /* 0x000000ffff0c0224 */ /* 0x000fe400078e00ff */
[----:B------:R-:W-:Y:S01]  /*0db0*/  @P0 IMAD.MOV.U32 R13, RZ, RZ, R2 ;  /* 0x000000ffff0d0224 */ /* 0x000fe200078e0002 */
[----:B------:R-:W-:Y:S06]  /*0dc0*/  BRA `(.L_x_7) ;  /* 0x0000000000147947 */ /* 0x000fec0003800000 */
.L_x_9:
[----:B------:R-:W-:Y:S01]  /*0dd0*/  LOP3.LUT R13, R5, 0x80000, RZ, 0xfc, !PT ;  /* 0x00080000050d7812 */ /* 0x000fe200078efcff */
[----:B------:R-:W-:Y:S01]  /*0de0*/  IMAD.MOV.U32 R12, RZ, RZ, R4 ;  /* 0x000000ffff0c7224 */ /* 0x000fe200078e0004 */
[----:B------:R-:W-:Y:S06]  /*0df0*/  BRA `(.L_x_7) ;  /* 0x0000000000087947 */ /* 0x000fec0003800000 */
.L_x_8:
[----:B------:R-:W-:Y:S01]  /*0e00*/  LOP3.LUT R13, R7, 0x80000, RZ, 0xfc, !PT ;  /* 0x00080000070d7812 */ /* 0x000fe200078efcff */
[----:B------:R-:W-:-:S07]  /*0e10*/  IMAD.MOV.U32 R12, RZ, RZ, R6 ;  /* 0x000000ffff0c7224 */ /* 0x000fce00078e0006 */
.L_x_7:
[----:B------:R-:W-:Y:S05]  /*0e20*/  BSYNC.RECONVERGENT B1 ;  /* 0x0000000000017941 */ /* 0x000fea0003800200 */
.L_x_5:
[----:B------:R-:W-:Y:S02]  /*0e30*/  IMAD.MOV.U32 R2, RZ, RZ, R8 ;  /* 0x000000ffff027224 */ /* 0x000fe400078e0008 */
[----:B------:R-:W-:-:S04]  /*0e40*/  IMAD.MOV.U32 R3, RZ, RZ, 0x0 ;  /* 0x00000000ff037424 */ /* 0x000fc800078e00ff */
[----:B------:R-:W-:Y:S05]  /*0e50*/  RET.REL.NODEC R2 `(_Z17meshweightsKernelPddiS_S_ddS_iS_S_) ;  /* 0xfffffff002687950 */ /* 0x000fea0003c3ffff */
.L_x_10:
[----:B------:R-:W-:-:S00]  /*0e60*/  BRA `(.L_x_10) ;  /* 0xfffffffc00fc7947 */ /* 0x000fc0000383ffff */
[----:B------:R-:W-:-:S00]  /*0e70*/  NOP ;  /* 0x0000000000007918 */ /* 0x000fc00000000000 */
        /* <DEDUP_REMOVED lines=8> */
.L_x_45:


//--------------------- .text._Z16sumweightsKernelPdiS_d --------------------------
	.section	.text._Z16sumweightsKernelPdiS_d,"ax",@progbits
	.align	128
        .global         _Z16sumweightsKernelPdiS_d
        .type           _Z16sumweightsKernelPdiS_d,@function
        .size           _Z16sumweightsKernelPdiS_d,(.L_x_49 - _Z16sumweightsKernelPdiS_d)
        .other          _Z16sumweightsKernelPdiS_d,@"STO_CUDA_ENTRY STV_DEFAULT"
_Z16sumweightsKernelPdiS_d:
.text._Z16sumweightsKernelPdiS_d:
[----:B------:R-:W-:Y:S01]  /*0000*/  LDC R1, c[0x0][0x37c] ;  /* 0x0000df00ff017b82 */ /* 0x000fe20000000800 */
[----:B------:R-:W0:Y:S01]  /*0010*/  LDCU.64 UR6, c[0x0][0x398] ;  /* 0x00007300ff0677ac */ /* 0x000e220008000a00 */
[----:B------:R-:W1:Y:S01]  /*0020*/  S2R R3, SR_CTAID.X ;  /* 0x0000000000037919 */ /* 0x000e620000002500 */
[----:B------:R-:W1:Y:S01]  /*0030*/  LDCU UR4, c[0x0][0x360] ;  /* 0x00006c00ff0477ac */ /* 0x000e620008000800 */
[----:B------:R-:W1:Y:S01]  /*0040*/  S2R R4, SR_TID.X ;  /* 0x0000000000047919 */ /* 0x000e620000002100 */
[----:B0-----:R-:W0:Y:S01]  /*0050*/  F2I.F64.TRUNC R0, UR6 ;  /* 0x0000000600007d11 */ /* 0x001e22000830d100 */
[----:B------:R-:W2:Y:S01]  /*0060*/  LDCU UR6, c[0x0][0x388] ;  /* 0x00007100ff0677ac */ /* 0x000ea20008000800 */
[----:B0-----:R-:W-:Y:S02]  /*0070*/  VIADD R2, R0, 0xffffffff ;  /* 0xffffffff00027836 */ /* 0x001fe40000000000 */
[----:B-1----:R-:W-:Y:S02]  /*0080*/  IMAD R0, R3, UR4, R4 ;  /* 0x0000000403007c24 */ /* 0x002fe4000f8e0204 */
[----:B--2---:R-:W-:-:S05]  /*0090*/  IMAD R3, R2, UR6, RZ ;  /* 0x0000000602037c24 */ /* 0x004fca000f8e02ff */
[----:B------:R-:W-:-:S13]  /*00a0*/  ISETP.GE.AND P0, PT, R0, R3, PT ;  /* 0x000000030000720c */ /* 0x000fda0003f06270 */
[----:B------:R-:W-:Y:S05]  /*00b0*/  @P0 EXIT ;  /* 0x000000000000094d */ /* 0x000fea0003800000 */
[----:B------:R-:W-:Y:S01]  /*00c0*/  UISETP.GE.AND UP0, UPT, UR6, 0x1, UPT ;  /* 0x000000010600788c */ /* 0x000fe2000bf06270 */
[----:B------:R-:W-:Y:S01]  /*00d0*/  CS2R R6, SRZ ;  /* 0x0000000000067805 */ /* 0x000fe2000001ff00 */
[----:B------:R-:W0:Y:S07]  /*00e0*/  LDCU.64 UR4, c[0x0][0x358] ;  /* 0x00006b00ff0477ac */ /* 0x000e2e0008000a00 */
[----:B------:R-:W-:Y:S05]  /*00f0*/  BRA.U !UP0, `(.L_x_11) ;  /* 0x0000000d08347547 */ /* 0x000fea000b800000 */
[----:B------:R-:W-:Y:S01]  /*0100*/  IMAD R5, R0, UR6, RZ ;  /* 0x0000000600057c24 */ /* 0x000fe2000f8e02ff */
[----:B------:R-:W-:Y:S01]  /*0110*/  BSSY.RECONVERGENT B0, `(.L_x_12) ;  /* 0x0000066000007945 */ /* 0x000fe20003800200 */
[----:B------:R-:W-:Y:S02]  /*0120*/  CS2R R12, SRZ ;  /* 0x00000000000c7805 */ /* 0x000fe4000001ff00 */
[----:B------:R-:W-:Y:S01]  /*0130*/  CS2R R6, SRZ ;  /* 0x0000000000067805 */ /* 0x000fe2000001ff00 */
[----:B------:R-:W-:-:S05]  /*0140*/  VIADD R2, R5, 0x1 ;  /* 0x0000000105027836 */ /* 0x000fca0000000000 */
[----:B------:R-:W-:-:S05]  /*0150*/  VIADDMNMX R2, R5, UR6, R2, !PT ;  /* 0x0000000605027c46 */ /* 0x000fca000f800102 */
[----:B------:R-:W-:Y:S02]  /*0160*/  IMAD.IADD R3, R2, 0x1, -R5 ;  /* 0x0000000102037824 */ /* 0x000fe400078e0a05 */
[----:B------:R-:W-:-:S03]  /*0170*/  IMAD.IADD R2, R5, 0x1, -R2 ;  /* 0x0000000105027824 */ /* 0x000fc600078e0a02 */
[----:B------:R-:W-:Y:S02]  /*0180*/  LOP3.LUT R4, R3, 0xf, RZ, 0xc0, !PT ;  /* 0x0000000f03047812 */ /* 0x000fe400078ec0ff */
[----:B------:R-:W-:Y:S02]  /*0190*/  ISETP.GT.U32.AND P1, PT, R2, -0x10, PT ;  /* 0xfffffff00200780c */ /* 0x000fe40003f24070 */
[----:B------:R-:W-:-:S11]  /*01a0*/  ISETP.NE.AND P0, PT, R4, RZ, PT ;  /* 0x000000ff0400720c */ /* 0x000fd60003f05270 */
[----:B------:R-:W-:Y:S05]  /*01b0*/  @P1 BRA `(.L_x_13) ;  /* 0x00000004006c1947 */ /* 0x000fea0003800000 */
[----:B------:R-:W1:Y:S01]  /*01c0*/  LDC.64 R8, c[0x0][0x380] ;  /* 0x0000e000ff087b82 */ /* 0x000e620000000a00 */
[----:B------:R-:W-:Y:S02]  /*01d0*/  LOP3.LUT R2, R3, 0xfffffff0, RZ, 0xc0, !PT ;  /* 0xfffffff003027812 */ /* 0x000fe400078ec0ff */
[----:B------:R-:W-:Y:S02]  /*01e0*/  CS2R R12, SRZ ;  /* 0x00000000000c7805 */ /* 0x000fe4000001ff00 */
[----:B------:R-:W-:Y:S02]  /*01f0*/  IADD3 R2, PT, PT, -R2, RZ, RZ ;  /* 0x000000ff02027210 */ /* 0x000fe40007ffe1ff */
[----:B-1----:R-:W-:-:S05]  /*0200*/  IADD3 R8, P1, PT, R8, 0x40, RZ ;  /* 0x0000004008087810 */ /* 0x002fca0007f3e0ff */
[----:B------:R-:W-:-:S08]  /*0210*/  IMAD.X R9, RZ, RZ, R9, P1 ;  /* 0x000000ffff097224 */ /* 0x000fd000008e0609 */
.L_x_14:
[----:B------:R-:W-:-:S05]  /*0220*/  IMAD.WIDE R26, R5, 0x8, R8 ;  /* 0x00000008051a7825 */ /* 0x000fca00078e0208 */
[----:B0-----:R-:W2:Y:S04]  /*0230*/  LDG.E.64 R16, desc[UR4][R26.64+-0x40] ;  /* 0xffffc0041a107981 */ /* 0x001ea8000c1e1b00 */
[----:B------:R-:W3:Y:S04]  /*0240*/  LDG.E.64 R14, desc[UR4][R26.64+-0x38] ;  /* 0xffffc8041a0e7981 */ /* 0x000ee8000c1e1b00 */
[----:B------:R-:W4:Y:S04]  /*0250*/  LDG.E.64 R10, desc[UR4][R26.64+-0x30] ;  /* 0xffffd0041a0a7981 */ /* 0x000f28000c1e1b00 */
[----:B------:R-:W5:Y:S04]  /*0260*/  LDG.E.64 R22, desc[UR4][R26.64+-0x28] ;  /* 0xffffd8041a167981 */ /* 0x000f68000c1e1b00 */
[----:B------:R-:W5:Y:S04]  /*0270*/  LDG.E.64 R20, desc[UR4][R26.64+-0x20] ;  /* 0xffffe0041a147981 */ /* 0x000f68000c1e1b00 */
[----:B------:R-:W5:Y:S01]  /*0280*/  LDG.E.64 R18, desc[UR4][R26.64+-0x18] ;  /* 0xffffe8041a127981 */ /* 0x000f62000c1e1b00 */
[----:B--2---:R-:W-:-:S08]  /*0290*/  DADD R16, R16, -R12 ;  /* 0x0000000010107229 */ /* 0x004fd0000000080c */
[----:B------:R-:W-:-:S08]  /*02a0*/  DADD R12, R16, R6 ;  /* 0x00000000100c7229 */ /* 0x000fd00000000006 */
[----:B------:R-:W-:-:S08]  /*02b0*/  DADD R6, R12, -R6 ;  /* 0x000000000c067229 */ /* 0x000fd00000000806 */
[----:B------:R-:W-:Y:S01]  /*02c0*/  DADD R6, -R16, R6 ;  /* 0x0000000010067229 */ /* 0x000fe20000000106 */
[----:B------:R-:W2:Y:S07]  /*02d0*/  LDG.E.64 R16, desc[UR4][R26.64+-0x10] ;  /* 0xfffff0041a107981 */ /* 0x000eae000c1e1b00 */
[----:B---3--:R-:W-:-:S08]  /*02e0*/  DADD R14, -R6, R14 ;  /* 0x00000000060e7229 */ /* 0x008fd0000000010e */
[----:B------:R-:W-:-:S08]  /*02f0*/  DADD R6, R12, R14 ;  /* 0x000000000c067229 */ /* 0x000fd0000000000e */
[----:B------:R-:W-:-:S08]  /*0300*/  DADD R12, -R12, R6 ;  /* 0x000000000c0c7229 */ /* 0x000fd00000000106 */
[----:B------:R-:W-:Y:S01]  /*0310*/  DADD R12, -R14, R12 ;  /* 0x000000000e0c7229 */ /* 0x000fe2000000010c */
[----:B------:R-:W3:Y:S07]  /*0320*/  LDG.E.64 R14, desc[UR4][R26.64+-0x8] ;  /* 0xfffff8041a0e7981 */ /* 0x000eee000c1e1b00 */
[----:B----4-:R-:W-:-:S08]  /*0330*/  DADD R10, -R12, R10 ;  /* 0x000000000c0a7229 */ /* 0x010fd0000000010a */
[----:B------:R-:W-:-:S08]  /*0340*/  DADD R12, R6, R10 ;  /* 0x00000000060c7229 */ /* 0x000fd0000000000a */
[----:B------:R-:W-:-:S08]  /*0350*/  DADD R6, -R6, R12 ;  /* 0x0000000006067229 */ /* 0x000fd0000000010c */
[----:B------:R-:W-:Y:S01]  /*0360*/  DADD R6, -R10, R6 ;  /* 0x000000000a067229 */ /* 0x000fe20000000106 */
[----:B------:R-:W4:Y:S07]  /*0370*/  LDG.E.64 R10, desc[UR4][R26.64] ;  /* 0x000000041a0a7981 */ /* 0x000f2e000c1e1b00 */
[----:B-----5:R-:W-:-:S08]  /*0380*/  DADD R22, -R6, R22 ;  /* 0x0000000006167229 */ /* 0x020fd00000000116 */
[----:B------:R-:W-:-:S08]  /*0390*/  DADD R6, R12, R22 ;  /* 0x000000000c067229 */ /* 0x000fd00000000016 */
[----:B------:R-:W-:-:S08]  /*03a0*/  DADD R12, -R12, R6 ;  /* 0x000000000c0c7229 */ /* 0x000fd00000000106 */
[----:B------:R-:W-:Y:S01]  /*03b0*/  DADD R12, -R22, R12 ;  /* 0x00000000160c7229 */ /* 0x000fe2000000010c */
[----:B------:R-:W5:Y:S07]  /*03c0*/  LDG.E.64 R22, desc[UR4][R26.64+0x8] ;  /* 0x000008041a167981 */ /* 0x000f6e000c1e1b00 */
[----:B------:R-:W-:-:S08]  /*03d0*/  DADD R20, -R12, R20 ;  /* 0x000000000c147229 */ /* 0x000fd00000000114 */
        /* <DEDUP_REMOVED lines=9> */
[----:B--2---:R-:W-:-:S08]  /*0470*/  DADD R16, -R12, R16 ;  /* 0x000000000c107229 */ /* 0x004fd00000000110 */
[----:B------:R-:W-:-:S08]  /*0480*/  DADD R12, R6, R16 ;  /* 0x00000000060c7229 */ /* 0x000fd00000000010 */
[----:B------:R-:W-:-:S08]  /*0490*/  DADD R6, -R6, R12 ;  /* 0x0000000006067229 */ /* 0x000fd0000000010c */
[----:B------:R-:W-:Y:S01]  /*04a0*/  DADD R6, -R16, R6 ;  /* 0x0000000010067229 */ /* 0x000fe20000000106 */
[----:B------:R-:W2:Y:S07]  /*04b0*/  LDG.E.64 R16, desc[UR4][R26.64+0x20] ;  /* 0x000020041a107981 */ /* 0x000eae000c1e1b00 */
[----:B---3--:R-:W-:-:S08]  /*04c0*/  DADD R14, -R6, R14 ;  /* 0x00000000060e7229 */ /* 0x008fd0000000010e */
[----:B------:R-:W-:-:S08]  /*04d0*/  DADD R6, R12, R14 ;  /* 0x000000000c067229 */ /* 0x000fd0000000000e */
[----:B------:R-:W-:-:S08]  /*04e0*/  DADD R12, -R12, R6 ;  /* 0x000000000c0c7229 */ /* 0x000fd00000000106 */
[----:B------:R-:W-:Y:S01]  /*04f0*/  DADD R12, -R14, R12 ;  /* 0x000000000e0c7229 */ /* 0x000fe2000000010c */
[----:B------:R-:W3:Y:S07]  /*0500*/  LDG.E.64 R14, desc[UR4][R26.64+0x28] ;  /* 0x000028041a0e7981 */ /* 0x000eee000c1e1b00 */
[----:B----4-:R-:W-:Y:S02]  /*0510*/  DADD R10, -R12, R10 ;  /* 0x000000000c0a7229 */ /* 0x010fe4000000010a */
[----:B------:R-:W4:Y:S06]  /*0520*/  LDG.E.64 R12, desc[UR4][R26.64+0x30] ;  /* 0x000030041a0c7981 */ /* 0x000f2c000c1e1b00 */
[----:B------:R-:W-:-:S08]  /*0530*/  DADD R24, R6, R10 ;  /* 0x0000000006187229 */ /* 0x000fd0000000000a */
[----:B------:R-:W-:-:S08]  /*0540*/  DADD R6, -R6, R24 ;  /* 0x0000000006067229 */ /* 0x000fd00000000118 */
[----:B------:R-:W-:Y:S01]  /*0550*/  DADD R6, -R10, R6 ;  /* 0x000000000a067229 */ /* 0x000fe20000000106 */
[----:B------:R-:W4:Y:S07]  /*0560*/  LDG.E.64 R10, desc[UR4][R26.64+0x38] ;  /* 0x000038041a0a7981 */ /* 0x000f2e000c1e1b00 */
[----:B-----5:R-:W-:-:S08]  /*0570*/  DADD R22, -R6, R22 ;  /* 0x0000000006167229 */ /* 0x020fd00000000116 */
[----:B------:R-:W-:-:S08]  /*0580*/  DADD R6, R24, R22 ;  /* 0x0000000018067229 */ /* 0x000fd00000000016 */
[----:B------:R-:W-:-:S08]  /*0590*/  DADD R24, -R24, R6 ;  /* 0x0000000018187229 */ /* 0x000fd00000000106 */
[----:B------:R-:W-:-:S08]  /*05a0*/  DADD R22, -R22, R24 ;  /* 0x0000000016167229 */ /* 0x000fd00000000118 */
[----:B------:R-:W-:-:S08]  /*05b0*/  DADD R22, -R22, R20 ;  /* 0x0000000016167229 */ /* 0x000fd00000000114 */
[----:B------:R-:W-:-:S08]  /*05c0*/  DADD R20, R6, R22 ;  /* 0x0000000006147229 */ /* 0x000fd00000000016 */
[----:B------:R-:W-:-:S08]  /*05d0*/  DADD R6, -R6, R20 ;  /* 0x0000000006067229 */ /* 0x000fd00000000114 */
[----:B------:R-:W-:-:S08]  /*05e0*/  DADD R6, -R22, R6 ;  /* 0x0000000016067229 */ /* 0x000fd00000000106 */
[----:B------:R-:W-:-:S08]  /*05f0*/  DADD R18, -R6, R18 ;  /* 0x0000000006127229 */ /* 0x000fd00000000112 */
[----:B------:R-:W-:-:S08]  /*0600*/  DADD R6, R20, R18 ;  /* 0x0000000014067229 */ /* 0x000fd00000000012 */
[----:B------:R-:W-:-:S08]  /*0610*/  DADD R20, -R20, R6 ;  /* 0x0000000014147229 */ /* 0x000fd00000000106 */
[----:B------:R-:W-:Y:S01]  /*0620*/  DADD R20, -R18, R20 ;  /* 0x0000000012147229 */ /* 0x000fe20000000114 */
[----:B------:R-:W-:-:S05]  /*0630*/  VIADD R2, R2, 0x10 ;  /* 0x0000001002027836 */ /* 0x000fca0000000000 */
[----:B------:R-:W-:Y:S01]  /*0640*/  ISETP.NE.AND P1, PT, R2, RZ, PT ;  /* 0x000000ff0200720c */ /* 0x000fe20003f25270 */
[----:B------:R-:W-:Y:S01]  /*0650*/  VIADD R5, R5, 0x10 ;  /* 0x0000001005057836 */ /* 0x000fe20000000000 */
[----:B--2---:R-:W-:-:S08]  /*0660*/  DADD R20, -R20, R16 ;  /* 0x0000000014147229 */ /* 0x004fd00000000110 */
[----:B------:R-:W-:-:S08]  /*0670*/  DADD R16, R6, R20 ;  /* 0x0000000006107229 */ /* 0x000fd00000000014 */
[----:B------:R-:W-:-:S08]  /*0680*/  DADD R6, -R6, R16 ;  /* 0x0000000006067229 */ /* 0x000fd00000000110 */
[----:B------:R-:W-:-:S08]  /*0690*/  DADD R6, -R20, R6 ;  /* 0x0000000014067229 */ /* 0x000fd00000000106 */
[----:B---3--:R-:W-:-:S08]  /*06a0*/  DADD R14, -R6, R14 ;  /* 0x00000000060e7229 */ /* 0x008fd0000000010e */
[----:B------:R-:W-:-:S08]  /*06b0*/  DADD R6, R16, R14 ;  /* 0x0000000010067229 */ /* 0x000fd0000000000e */
[----:B------:R-:W-:-:S08]  /*06c0*/  DADD R16, -R16, R6 ;  /* 0x0000000010107229 */ /* 0x000fd00000000106 */
[----:B------:R-:W-:-:S08]  /*06d0*/  DADD R16, -R14, R16 ;  /* 0x000000000e107229 */ /* 0x000fd00000000110 */
[----:B----4-:R-:W-:-:S08]  /*06e0*/  DADD R12, -R16, R12 ;  /* 0x00000000100c7229 */ /* 0x010fd0000000010c */
[----:B------:R-:W-:-:S08]  /*06f0*/  DADD R14, R6, R12 ;  /* 0x00000000060e7229 */ /* 0x000fd0000000000c */
[----:B------:R-:W-:-:S08]  /*0700*/  DADD R6, -R6, R14 ;  /* 0x0000000006067229 */ /* 0x000fd0000000010e */
[----:B------:R-:W-:-:S08]  /*0710*/  DADD R6, -R12, R6 ;  /* 0x000000000c067229 */ /* 0x000fd00000000106 */
[----:B------:R-:W-:-:S08]  /*0720*/  DADD R10, -R6, R10 ;  /* 0x00000000060a7229 */ /* 0x000fd0000000010a */
[----:B------:R-:W-:-:S08]  /*0730*/  DADD R6, R14, R10 ;  /* 0x000000000e067229 */ /* 0x000fd0000000000a */
[----:B------:R-:W-:-:S08]  /*0740*/  DADD R12, -R14, R6 ;  /* 0x000000000e0c7229 */ /* 0x000fd00000000106 */
[----:B------:R-:W-:Y:S01]  /*0750*/  DADD R12, -R10, R12 ;  /* 0x000000000a0c7229 */ /* 0x000fe2000000010c */
[----:B------:R-:W-:Y:S10]  /*0760*/  @P1 BRA `(.L_x_14) ;  /* 0xfffffff800ac1947 */ /* 0x000ff4000383ffff */
.L_x_13:
[----:B0-----:R-:W-:Y:S05]  /*0770*/  BSYNC.RECONVERGENT B0 ;  /* 0x0000000000007941 */ /* 0x001fea0003800200 */
.L_x_12:
[----:B------:R-:W-:Y:S04]  /*0780*/  BSSY.RECONVERGENT B0, `(.L_x_11) ;  /* 0x0000064000007945 */ /* 0x000fe80003800200 */
[----:B------:R-:W-:Y:S05]  /*0790*/  @!P0 BRA `(.L_x_15) ;  /* 0x0000000400888947 */ /* 0x000fea0003800000 */
[----:B------:R-:W-:Y:S01]  /*07a0*/  ISETP.GE.U32.AND P0, PT, R4, 0x8, PT ;  /* 0x000000080400780c */ /* 0x000fe20003f06070 */
[----:B------:R-:W-:Y:S01]  /*07b0*/  BSSY.RECONVERGENT B1, `(.L_x_16) ;  /* 0x000002f000017945 */ /* 0x000fe20003800200 */
[----:B------:R-:W-:-:S04]  /*07c0*/  LOP3.LUT R2, R3, 0x7, RZ, 0xc0, !PT ;  /* 0x0000000703027812 */ /* 0x000fc800078ec0ff */
[----:B------:R-:W-:-:S07]  /*07d0*/  ISETP.NE.AND P1, PT, R2, RZ, PT ;  /* 0x000000ff0200720c */ /* 0x000fce0003f25270 */
[----:B------:R-:W-:Y:S06]  /*07e0*/  @!P0 BRA `(.L_x_17) ;  /* 0x0000000000ac8947 */ /* 0x000fec0003800000 */
[----:B------:R-:W0:Y:S02]  /*07f0*/  LDC.64 R26, c[0x0][0x380] ;  /* 0x0000e000ff1a7b82 */ /* 0x000e240000000a00 */
[----:B0-----:R-:W-:-:S05]  /*0800*/  IMAD.WIDE R26, R5, 0x8, R26 ;  /* 0x00000008051a7825 */ /* 0x001fca00078e021a */
[----:B------:R-:W2:Y:S04]  /*0810*/  LDG.E.64 R24, desc[UR4][R26.64] ;  /* 0x000000041a187981 */ /* 0x000ea8000c1e1b00 */
[----:B------:R-:W3:Y:S04]  /*0820*/  LDG.E.64 R22, desc[UR4][R26.64+0x8] ;  /* 0x000008041a167981 */ /* 0x000ee8000c1e1b00 */
[----:B------:R-:W4:Y:S04]  /*0830*/  LDG.E.64 R20, desc[UR4][R26.64+0x10] ;  /* 0x000010041a147981 */ /* 0x000f28000c1e1b00 */
[----:B------:R-:W5:Y:S04]  /*0840*/  LDG.E.64 R18, desc[UR4][R26.64+0x18] ;  /* 0x000018041a127981 */ /* 0x000f68000c1e1b00 */
[----:B------:R-:W5:Y:S04]  /*0850*/  LDG.E.64 R16, desc[UR4][R26.64+0x20] ;  /* 0x000020041a107981 */ /* 0x000f68000c1e1b00 */
[----:B------:R-:W5:Y:S04]  /*0860*/  LDG.E.64 R14, desc[UR4][R26.64+0x28] ;  /* 0x000028041a0e7981 */ /* 0x000f68000c1e1b00 */
[----:B------:R-:W5:Y:S04]  /*0870*/  LDG.E.64 R10, desc[UR4][R26.64+0x30] ;  /* 0x000030041a0a7981 */ /* 0x000f68000c1e1b00 */
[----:B------:R-:W5:Y:S01]  /*0880*/  LDG.E.64 R8, desc[UR4][R26.64+0x38] ;  /* 0x000038041a087981 */ /* 0x000f62000c1e1b00 */
[----:B------:R-:W-:Y:S01]  /*0890*/  IADD3 R5, PT, PT, R5, 0x8, RZ ;  /* 0x0000000805057810 */ /* 0x000fe20007ffe0ff */
        /* <DEDUP_REMOVED lines=31> */
[----:B------:R-:W-:-:S11]  /*0a90*/  DADD R12, -R12, R14 ;  /* 0x000000000c0c7229 */ /* 0x000fd6000000010e */
.L_x_17:
[----:B------:R-:W-:Y:S05]  /*0aa0*/  BSYNC.RECONVERGENT B1 ;  /* 0x0000000000017941 */ /* 0x000fea0003800200 */
.L_x_16:
        /* <DEDUP_REMOVED lines=11> */
[----:B------:R-:W5:Y:S01]  /*0b60*/  LDG.E.64 R10, desc[UR4][R14.64+0x18] ;  /* 0x000018040e0a7981 */ /* 0x000f62000c1e1b00 */
        /* <DEDUP_REMOVED lines=16> */
[----:B------:R-:W-:-:S11]  /*0c70*/  DADD R12, -R10, R12 ;  /* 0x000000000a0c7229 */ /* 0x000fd6000000010c */
.L_x_19:
[----:B------:R-:W-:Y:S05]  /*0c80*/  BSYNC.RECONVERGENT B1 ;  /* 0x0000000000017941 */ /* 0x000fea0003800200 */
.L_x_18:
[----:B------:R-:W-:Y:S05]  /*0c90*/  @!P1 BRA `(.L_x_15) ;  /* 0x0000000000489947 */ /* 0x000fea0003800000 */
[----:B------:R-:W0:Y:S01]  /*0ca0*/  LDC.64 R10, c[0x0][0x380] ;  /* 0x0000e000ff0a7b82 */ /* 0x000e220000000a00 */
[----:B------:R-:W-:Y:S01]  /*0cb0*/  BSSY.RECONVERGENT B1, `(.L_x_20) ;  /* 0x000000e000017945 */ /* 0x000fe20003800200 */
[----:B------:R-:W-:-:S07]  /*0cc0*/  IMAD.MOV R4, RZ, RZ, -R3 ;  /* 0x000000ffff047224 */ /* 0x000fce00078e0a03 */
.L_x_21:
[----:B0-----:R-:W-:-:S06]  /*0cd0*/  IMAD.WIDE R2, R5, 0x8, R10 ;  /* 0x0000000805027825 */ /* 0x001fcc00078e020a */
[----:B------:R-:W2:Y:S01]  /*0ce0*/  LDG.E.64 R2, desc[UR4][R2.64] ;  /* 0x0000000402027981 */ /* 0x000ea2000c1e1b00 */
[----:B------:R-:W-:Y:S01]  /*0cf0*/  VIADD R4, R4, 0x1 ;  /* 0x0000000104047836 */ /* 0x000fe20000000000 */
[----:B------:R-:W-:-:S04]  /*0d00*/  IADD3 R5, PT, PT, R5, 0x1, RZ ;  /* 0x0000000105057810 */ /* 0x000fc80007ffe0ff */
[----:B------:R-:W-:Y:S01]  /*0d10*/  ISETP.NE.AND P0, PT, R4, RZ, PT ;  /* 0x000000ff0400720c */ /* 0x000fe20003f05270 */
[----:B--2---:R-:W-:-:S08]  /*0d20*/  DADD R12, R2, -R12 ;  /* 0x00000000020c7229 */ /* 0x004fd0000000080c */
[----:B------:R-:W-:-:S08]  /*0d30*/  DADD R8, R12, R6 ;  /* 0x000000000c087229 */ /* 0x000fd00000000006 */
[----:B------:R-:W-:-:S08]  /*0d40*/  DADD R6, R8, -R6 ;  /* 0x0000000008067229 */ /* 0x000fd00000000806 */
[----:B------:R-:W-:Y:S01]  /*0d50*/  DADD R12, -R12, R6 ;  /* 0x000000000c0c7229 */ /* 0x000fe20000000106 */
[----:B------:R-:W-:Y:S02]  /*0d60*/  IMAD.MOV.U32 R6, RZ, RZ, R8 ;  /* 0x000000ffff067224 */ /* 0x000fe400078e0008 */
[----:B------:R-:W-:Y:S01]  /*0d70*/  IMAD.MOV.U32 R7, RZ, RZ, R9 ;  /* 0x000000ffff077224 */ /* 0x000fe200078e0009 */
[----:B------:R-:W-:Y:S07]  /*0d80*/  @P0 BRA `(.L_x_21) ;  /* 0xfffffffc00d00947 */ /* 0x000fee000383ffff */
[----:B------:R-:W-:Y:S05]  /*0d90*/  BSYNC.RECONVERGENT B1 ;  /* 0x0000000000017941 */ /* 0x000fea0003800200 */
.L_x_20:
[----:B------:R-:W-:Y:S01]  /*0da0*/  MOV R6, R8 ;  /* 0x0000000800067202 */ /* 0x000fe20000000f00 */
[----:B------:R-:W-:-:S07]  /*0db0*/  IMAD.MOV.U32 R7, RZ, RZ, R9 ;  /* 0x000000ffff077224 */ /* 0x000fce00078e0009 */
.L_x_15:
[----:B------:R-:W-:Y:S05]  /*0dc0*/  BSYNC.RECONVERGENT B0 ;  /* 0x0000000000007941 */ /* 0x000fea0003800200 */
.L_x_11:
[----:B------:R-:W1:Y:S02]  /*0dd0*/  LDC.64 R2, c[0x0][0x390] ;  /* 0x0000e400ff027b82 */ /* 0x000e640000000a00 */
[----:B-1----:R-:W-:-:S05]  /*0de0*/  IMAD.WIDE R2, R0, 0x8, R2 ;  /* 0x0000000800027825 */ /* 0x002fca00078e0202 */
[----:B0-----:R-:W-:Y:S01]  /*0df0*/  STG.E.64 desc[UR4][R2.64], R6 ;  /* 0x0000000602007986 */ /* 0x001fe2000c101b04 */
[----:B------:R-:W-:Y:S05]  /*0e00*/  EXIT ;  /* 0x000000000000794d */ /* 0x000fea0003800000 */
.L_x_22:
        /* <DEDUP_REMOVED lines=15> */
.L_x_49:


//--------------------- .text._Z12valuesKernelPddiS_S_ddS_i --------------------------
	.section	.text._Z12valuesKernelPddiS_S_ddS_i,"ax",@progbits
	.align	128
        .global         _Z12valuesKernelPddiS_S_ddS_i
        .type           _Z12valuesKernelPddiS_S_ddS_i,@function
        .size           _Z12valuesKernelPddiS_S_ddS_i,(.L_x_47 - _Z12valuesKernelPddiS_S_ddS_i)
        .other          _Z12valuesKernelPddiS_S_ddS_i,@"STO_CUDA_ENTRY STV_DEFAULT"
_Z12valuesKernelPddiS_S_ddS_i:
.text._Z12valuesKernelPddiS_S_ddS_i:
[----:B------:R-:W-:Y:S01]  /*0000*/  LDC R1, c[0x0][0x37c] ;  /* 0x0000df00ff017b82 */ /* 0x000fe20000000800 */
[----:B------:R-:W0:Y:S01]  /*0010*/  LDCU.64 UR4, c[0x0][0x388] ;  /* 0x00007100ff0477ac */ /* 0x000e220008000a00 */
[----:B------:R-:W1:Y:S06]  /*0020*/  S2R R5, SR_CTAID.X ;  /* 0x0000000000057919 */ /* 0x000e6c0000002500 */
[----:B------:R-:W2:Y:S01]  /*0030*/  LDC R0, c[0x0][0x390] ;  /* 0x0000e400ff007b82 */ /* 0x000ea20000000800 */
[----:B------:R-:W1:Y:S01]  /*0040*/  S2R R4, SR_TID.X ;  /* 0x0000000000047919 */ /* 0x000e620000002100 */
[----:B0-----:R-:W0:Y:S01]  /*0050*/  F2I.F64.TRUNC R2, UR4 ;  /* 0x0000000400027d11 */ /* 0x001e22000830d100 */
[----:B------:R-:W1:Y:S01]  /*0060*/  LDCU UR4, c[0x0][0x360] ;  /* 0x00006c00ff0477ac */ /* 0x000e620008000800 */
[----:B0-----:R-:W-:-:S02]  /*0070*/  VIADD R3, R2, 0xffffffff ;  /* 0xffffffff02037836 */ /* 0x001fc40000000000 */
[----:B--2---:R-:W-:Y:S02]  /*0080*/  IMAD R2, R0, R0, RZ ;  /* 0x0000000000027224 */ /* 0x004fe400078e02ff */
[----:B-1----:R-:W-:Y:S02]  /*0090*/  IMAD R5, R5, UR4, R4 ;  /* 0x0000000405057c24 */ /* 0x002fe4000f8e0204 */
[----:B------:R-:W-:-:S05]  /*00a0*/  IMAD R4, R3, R2, RZ ;  /* 0x0000000203047224 */ /* 0x000fca00078e02ff */
[----:B------:R-:W-:-:S13]  /*00b0*/  ISETP.GE.AND P0, PT, R5, R4, PT ;  /* 0x000000040500720c */ /* 0x000fda0003f06270 */
[----:B------:R-:W-:Y:S05]  /*00c0*/  @P0 EXIT ;  /* 0x000000000000094d */ /* 0x000fea0003800000 */
[-C--:B------:R-:W-:Y:S01]  /*00d0*/  IABS R3, R0.reuse ;  /* 0x0000000000037213 */ /* 0x080fe20000000000 */
[----:B------:R-:W-:Y:S01]  /*00e0*/  BSSY.RECONVERGENT B0, `(.L_x_23) ;  /* 0x0000025000007945 */ /* 0x000fe20003800200 */
[----:B------:R-:W-:Y:S02]  /*00f0*/  IABS R12, R5 ;  /* 0x00000005000c7213 */ /* 0x000fe40000000000 */
[----:B------:R-:W0:Y:S08]  /*0100*/  I2F.RP R4, R3 ;  /* 0x0000000300047306 */ /* 0x000e300000209400 */
[----:B0-----:R-:W0:Y:S02]  /*0110*/  MUFU.RCP R4, R4 ;  /* 0x0000000400047308 */ /* 0x001e240000001000 */
[----:B0-----:R-:W-:Y:S01]  /*0120*/  VIADD R7, R4, 0xffffffe ;  /* 0x0ffffffe04077836 */ /* 0x001fe20000000000 */
[----:B------:R-:W-:-:S04]  /*0130*/  LOP3.LUT R4, R5, R0, RZ, 0x3c, !PT ;  /* 0x0000000005047212 */ /* 0x000fc800078e3cff */
[----:B------:R-:W-:Y:S01]  /*0140*/  ISETP.GE.AND P2, PT, R4, RZ, PT ;  /* 0x000000ff0400720c */ /* 0x000fe20003f46270 */
[----:B------:R-:W0:Y:S01]  /*0150*/  F2I.FTZ.U32.TRUNC.NTZ R7, R7 ;  /* 0x0000000700077305 */ /* 0x000e22000021f000 */
[----:B------:R-:W-:Y:S01]  /*0160*/  LOP3.LUT R4, RZ, R0, RZ, 0x33, !PT ;  /* 0x00000000ff047212 */ /* 0x000fe200078e33ff */
[----:B0-----:R-:W-:-:S04]  /*0170*/  IMAD.MOV R6, RZ, RZ, -R7 ;  /* 0x000000ffff067224 */ /* 0x001fc800078e0a07 */
[----:B------:R-:W-:Y:S02]  /*0180*/  IMAD R9, R6, R3, RZ ;  /* 0x0000000306097224 */ /* 0x000fe400078e02ff */
[----:B------:R-:W-:-:S05]  /*0190*/  HFMA2 R6, -RZ, RZ, 0, 0 ;  /* 0x00000000ff067431 */ /* 0x000fca00000001ff */
[----:B------:R-:W-:-:S06]  /*01a0*/  IMAD.HI.U32 R9, R7, R9, R6 ;  /* 0x0000000907097227 */ /* 0x000fcc00078e0006 */
[----:B------:R-:W-:-:S04]  /*01b0*/  IMAD.HI.U32 R8, R9, R12, RZ ;  /* 0x0000000c09087227 */ /* 0x000fc800078e00ff */
[----:B------:R-:W-:-:S04]  /*01c0*/  IMAD.MOV R6, RZ, RZ, -R8 ;  /* 0x000000ffff067224 */ /* 0x000fc800078e0a08 */
[----:B------:R-:W-:-:S05]  /*01d0*/  IMAD R6, R3, R6, R12 ;  /* 0x0000000603067224 */ /* 0x000fca00078e020c */
[----:B------:R-:W-:-:S13]  /*01e0*/  ISETP.GT.U32.AND P1, PT, R3, R6, PT ;  /* 0x000000060300720c */ /* 0x000fda0003f24070 */
[----:B------:R-:W-:Y:S02]  /*01f0*/  @!P1 IMAD.IADD R6, R6, 0x1, -R3 ;  /* 0x0000000106069824 */ /* 0x000fe400078e0a03 */
[----:B------:R-:W-:-:S03]  /*0200*/  @!P1 VIADD R8, R8, 0x1 ;  /* 0x0000000108089836 */ /* 0x000fc60000000000 */
[----:B------:R-:W-:-:S13]  /*0210*/  ISETP.GE.U32.AND P0, PT, R6, R3, PT ;  /* 0x000000030600720c */ /* 0x000fda0003f06070 */
[----:B------:R-:W-:Y:S02]  /*0220*/  @P0 IADD3 R8, PT, PT, R8, 0x1, RZ ;  /* 0x0000000108080810 */ /* 0x000fe40007ffe0ff */
[----:B------:R-:W-:-:S03]  /*0230*/  ISETP.NE.AND P0, PT, R0, RZ, PT ;  /* 0x000000ff0000720c */ /* 0x000fc60003f05270 */
[----:B------:R-:W-:-:S05]  /*0240*/  @!P2 IMAD.MOV R8, RZ, RZ, -R8 ;  /* 0x000000ffff08a224 */ /* 0x000fca00078e0a08 */
[----:B------:R-:W-:-:S04]  /*0250*/  SEL R7, R4, R8, !P0 ;  /* 0x0000000804077207 */ /* 0x000fc80004000000 */
[----:B------:R-:W-:-:S13]  /*0260*/  ISETP.GE.AND P1, PT, R7, R0, PT ;  /* 0x000000000700720c */ /* 0x000fda0003f26270 */
[----:B------:R-:W-:Y:S05]  /*0270*/  @!P1 BRA `(.L_x_24) ;  /* 0x00000000002c9947 */ /* 0x000fea0003800000 */
[----:B------:R-:W-:Y:S02]  /*0280*/  IABS R8, R7 ;  /* 0x0000000700087213 */ /* 0x000fe40000000000 */
[----:B------:R-:W-:-:S03]  /*0290*/  ISETP.GE.AND P2, PT, R7, RZ, PT ;  /* 0x000000ff0700720c */ /* 0x000fc60003f46270 */
[----:B------:R-:W-:-:S04]  /*02a0*/  IMAD.HI.U32 R9, R9, R8, RZ ;  /* 0x0000000809097227 */ /* 0x000fc800078e00ff */
[----:B------:R-:W-:-:S04]  /*02b0*/  IMAD.MOV R9, RZ, RZ, -R9 ;  /* 0x000000ffff097224 */ /* 0x000fc800078e0a09 */
[----:B------:R-:W-:-:S05]  /*02c0*/  IMAD R8, R3, R9, R8 ;  /* 0x0000000903087224 */ /* 0x000fca00078e0208 */
[----:B------:R-:W-:-:S13]  /*02d0*/  ISETP.GT.U32.AND P1, PT, R3, R8, PT ;  /* 0x000000080300720c */ /* 0x000fda0003f24070 */
[----:B------:R-:W-:-:S05]  /*02e0*/  @!P1 IMAD.IADD R8, R8, 0x1, -R3 ;  /* 0x0000000108089824 */ /* 0x000fca00078e0a03 */
[----:B------:R-:W-:-:S13]  /*02f0*/  ISETP.GT.U32.AND P1, PT, R3, R8, PT ;  /* 0x000000080300720c */ /* 0x000fda0003f24070 */
[----:B------:R-:W-:-:S05]  /*0300*/  @!P1 IADD3 R8, PT, PT, R8, -R3, RZ ;  /* 0x8000000308089210 */ /* 0x000fca0007ffe0ff */
[----:B------:R-:W-:-:S05]  /*0310*/  @!P2 IMAD.MOV R8, RZ, RZ, -R8 ;  /* 0x000000ffff08a224 */ /* 0x000fca00078e0a08 */
[----:B------:R-:W-:-:S07]  /*0320*/  SEL R7, R4, R8, !P0 ;  /* 0x0000000804077207 */ /* 0x000fce0004000000 */
.L_x_24:
[----:B------:R-:W-:Y:S05]  /*0330*/  BSYNC.RECONVERGENT B0 ;  /* 0x0000000000007941 */ /* 0x000fea0003800200 */
.L_x_23:
[----:B------:R-:W0:Y:S01]  /*0340*/  LDCU UR5, c[0x0][0x3c0] ;  /* 0x00007800ff0577ac */ /* 0x000e220008000800 */
[----:B------:R-:W-:Y:S02]  /*0350*/  IMAD.MOV.U32 R20, RZ, RZ, 0x0 ;  /* 0x00000000ff147424 */ /* 0x000fe400078e00ff */
[----:B------:R-:W-:Y:S01]  /*0360*/  IMAD.MOV.U32 R21, RZ, RZ, 0x3ff00000 ;  /* 0x3ff00000ff157424 */ /* 0x000fe200078e00ff */
[----:B------:R-:W1:Y:S01]  /*0370*/  LDCU.64 UR16, c[0x0][0x358] ;  /* 0x00006b00ff1077ac */ /* 0x000e620008000a00 */
[----:B0-----:R-:W-:-:S09]  /*0380*/  UISETP.GE.AND UP0, UPT, UR5, 0x1, UPT ;  /* 0x000000010500788c */ /* 0x001fd2000bf06270 */
[----:B-1----:R-:W-:Y:S05]  /*0390*/  BRA.U !UP0, `(.L_x_25) ;  /* 0x00000019082c7547 */ /* 0x002fea000b800000 */
[-C--:B------:R-:W-:Y:S01]  /*03a0*/  IABS R19, R2.reuse ;  /* 0x0000000200137213 */ /* 0x080fe20000000000 */
[----:B------:R-:W0:Y:S01]  /*03b0*/  LDCU UR4, c[0x0][0x3b4] ;  /* 0x00007680ff0477ac */ /* 0x000e220008000800 */
[----:B------:R-:W-:Y:S02]  /*03c0*/  IABS R10, R2 ;  /* 0x00000002000a7213 */ /* 0x000fe40000000000 */
[----:B------:R-:W1:Y:S01]  /*03d0*/  I2F.RP R13, R19 ;  /* 0x00000013000d7306 */ /* 0x000e620000209400 */
[----:B------:R-:W-:Y:S02]  /*03e0*/  ISETP.GE.AND P4, PT, R5, RZ, PT ;  /* 0x000000ff0500720c */ /* 0x000fe40003f86270 */
[----:B------:R-:W-:-:S05]  /*03f0*/  IMAD.MOV R16, RZ, RZ, -R10 ;  /* 0x000000ffff107224 */ /* 0x000fca00078e0a0a */
[----:B-1----:R-:W1:Y:S08]  /*0400*/  MUFU.RCP R13, R13 ;  /* 0x0000000d000d7308 */ /* 0x002e700000001000 */
[----:B0-----:R-:W-:Y:S01]  /*0410*/  MUFU.RSQ64H R11, UR4 ;  /* 0x00000004000b7d08 */ /* 0x001fe20008001c00 */
[----:B------:R-:W-:-:S04]  /*0420*/  UIADD3 UR4, UPT, UPT, UR4, -0x3500000, URZ ;  /* 0xfcb0000004047890 */ /* 0x000fc8000fffe0ff */
[----:B------:R-:W-:Y:S02]  /*0430*/  UISETP.GE.U32.AND UP0, UPT, UR4, 0x7ca00000, UPT ;  /* 0x7ca000000400788c */ /* 0x000fe4000bf06070 */
[----:B------:R-:W-:Y:S02]  /*0440*/  MOV R10, UR4 ;  /* 0x00000004000a7c02 */ /* 0x000fe40008000f00 */
[----:B-1----:R-:W-:-:S04]  /*0450*/  IADD3 R14, PT, PT, R13, 0xffffffe, RZ ;  /* 0x0ffffffe0d0e7810 */ /* 0x002fc80007ffe0ff */
[----:B------:R0:W1:Y:S02]  /*0460*/  F2I.FTZ.U32.TRUNC.NTZ R15, R14 ;  /* 0x0000000e000f7305 */ /* 0x000064000021f000 */
[----:B0-----:R-:W-:Y:S02]  /*0470*/  IMAD.MOV.U32 R14, RZ, RZ, RZ ;  /* 0x000000ffff0e7224 */ /* 0x001fe400078e00ff */
[----:B-1----:R-:W-:-:S04]  /*0480*/  IMAD.MOV R8, RZ, RZ, -R15 ;  /* 0x000000ffff087224 */ /* 0x002fc800078e0a0f */
[----:B------:R-:W-:Y:S02]  /*0490*/  IMAD R17, R8, R19, RZ ;  /* 0x0000001308117224 */ /* 0x000fe400078e02ff */
[----:B------:R-:W0:Y:S02]  /*04a0*/  LDC.64 R8, c[0x0][0x3b0] ;  /* 0x0000ec00ff087b82 */ /* 0x000e240000000a00 */
[----:B------:R-:W-:-:S04]  /*04b0*/  IMAD.HI.U32 R15, R15, R17, R14 ;  /* 0x000000110f0f7227 */ /* 0x000fc800078e000e */
[----:B------:R-:W-:Y:S02]  /*04c0*/  IMAD.MOV.U32 R14, RZ, RZ, 0x0 ;  /* 0x00000000ff0e7424 */ /* 0x000fe400078e00ff */
[----:B------:R-:W-:-:S04]  /*04d0*/  IMAD.HI.U32 R17, R15, R12, RZ ;  /* 0x0000000c0f117227 */ /* 0x000fc800078e00ff */
[----:B------:R-:W-:Y:S01]  /*04e0*/  IMAD R16, R17, R16, R12 ;  /* 0x0000001011107224 */ /* 0x000fe200078e020c */
[----:B------:R-:W-:Y:S01]  /*04f0*/  DMUL R12, R10, R10 ;  /* 0x0000000a0a0c7228 */ /* 0x000fe20000000000 */
[----:B------:R-:W-:-:S03]  /*0500*/  IMAD.MOV.U32 R15, RZ, RZ, 0x3fd80000 ;  /* 0x3fd80000ff0f7424 */ /* 0x000fc600078e00ff */
[----:B------:R-:W-:-:S04]  /*0510*/  ISETP.GT.U32.AND P3, PT, R19, R16, PT ;  /* 0x000000101300720c */ /* 0x000fc80003f64070 */
[----:B0-----:R-:W-:-:S09]  /*0520*/  DFMA R12, -R12, R8, 1 ;  /* 0x3ff000000c0c742b */ /* 0x001fd20000000108 */
[----:B------:R-:W-:Y:S01]  /*0530*/  @!P3 IMAD.IADD R16, R16, 0x1, -R19 ;  /* 0x000000011010b824 */ /* 0x000fe200078e0a13 */
[----:B------:R-:W-:Y:S01]  /*0540*/  @!P3 IADD3 R17, PT, PT, R17, 0x1, RZ ;  /* 0x000000011111b810 */ /* 0x000fe20007ffe0ff */
[----:B------:R-:W-:Y:S01]  /*0550*/  DFMA R14, R12, R14, 0.5 ;  /* 0x3fe000000c0e742b */ /* 0x000fe2000000000e */
[----:B------:R-:W-:Y:S01]  /*0560*/  ISETP.NE.AND P3, PT, R2, RZ, PT ;  /* 0x000000ff0200720c */ /* 0x000fe20003f65270 */
[----:B------:R-:W-:Y:S01]  /*0570*/  DMUL R12, R10, R12 ;  /* 0x0000000c0a0c7228 */ /* 0x000fe20000000000 */
[----:B------:R-:W-:Y:S02]  /*0580*/  ISETP.GE.U32.AND P1, PT, R16, R19, PT ;  /* 0x000000131000720c */ /* 0x000fe40003f26070 */
[----:B------:R-:W-:-:S04]  /*0590*/  LOP3.LUT R16, R5, R2, RZ, 0x3c, !PT ;  /* 0x0000000205107212 */ /* 0x000fc800078e3cff */
[----:B------:R-:W-:Y:S01]  /*05a0*/  ISETP.GE.AND P2, PT, R16, RZ, PT ;  /* 0x000000ff1000720c */ /* 0x000fe20003f46270 */
[----:B------:R-:W-:-:S06]  /*05b0*/  DFMA R10, R14, R12, R10 ;  /* 0x0000000c0e0a722b */ /* 0x000fcc000000000a */
[----:B------:R-:W-:Y:S01]  /*05c0*/  @P1 VIADD R17, R17, 0x1 ;  /* 0x0000000111111836 */ /* 0x000fe20000000000 */
[-C--:B------:R-:W-:Y:S01]  /*05d0*/  ISETP.GT.U32.AND P1, PT, R3, R6.reuse, PT ;  /* 0x000000060300720c */ /* 0x080fe20003f24070 */
[----:B------:R-:W-:Y:S01]  /*05e0*/  IMAD.IADD R3, R6, 0x1, -R3 ;  /* 0x0000000106037824 */ /* 0x000fe200078e0a03 */
[----:B------:R-:W-:Y:S01]  /*05f0*/  DMUL R12, R10, R8 ;  /* 0x000000080a0c7228 */ /* 0x000fe20000000000 */
[----:B------:R-:W-:Y:S02]  /*0600*/  VIADD R15, R11, 0xfff00000 ;  /* 0xfff000000b0f7836 */ /* 0x000fe40000000000 */
[----:B------:R-:W-:Y:S01]  /*0610*/  @!P2 IADD3 R17, PT, PT, -R17, RZ, RZ ;  /* 0x000000ff1111a210 */ /* 0x000fe20007ffe1ff */
[----:B------:R-:W-:Y:S01]  /*0620*/  IMAD.MOV.U32 R14, RZ, RZ, R10 ;  /* 0x000000ffff0e7224 */ /* 0x000fe200078e000a */
[----:B------:R-:W-:Y:S02]  /*0630*/  SEL R3, R3, R6, !P1 ;  /* 0x0000000603037207 */ /* 0x000fe40004800000 */
[----:B------:R-:W-:Y:S01]  /*0640*/  @!P3 LOP3.LUT R17, RZ, R2, RZ, 0x33, !PT ;  /* 0x00000002ff11b212 */ /* 0x000fe200078e33ff */
[----:B------:R-:W-:-:S02]  /*0650*/  DFMA R8, R12, -R12, R8 ;  /* 0x8000000c0c08722b */ /* 0x000fc40000000008 */
[----:B------:R-:W-:Y:S02]  /*0660*/  @!P4 IMAD.MOV R3, RZ, RZ, -R3 ;  /* 0x000000ffff03c224 */ /* 0x000fe400078e0a03 */
[----:B------:R-:W-:-:S03]  /*0670*/  IMAD R2, R17, R0, R0 ;  /* 0x0000000011027224 */ /* 0x000fc600078e0200 */
[----:B------:R-:W-:Y:S01]  /*0680*/  SEL R3, R4, R3, !P0 ;  /* 0x0000000304037207 */ /* 0x000fe20004000000 */
[----:B------:R-:W-:Y:S01]  /*0690*/  DFMA R18, R8, R14, R12 ;  /* 0x0000000e0812722b */ /* 0x000fe2000000000c */
[----:B------:R-:W-:-:S03]  /*06a0*/  IADD3 R2, PT, PT, R2, R7, RZ ;  /* 0x0000000702027210 */ /* 0x000fc60007ffe0ff */
[----:B------:R-:W-:-:S04]  /*06b0*/  IMAD R3, R17, R0, R3 ;  /* 0x0000000011037224 */ /* 0x000fc800078e0203 */
[----:B------:R-:W-:Y:S02]  /*06c0*/  IMAD R4, R3, UR5, RZ ;  /* 0x0000000503047c24 */ /* 0x000fe4000f8e02ff */
[----:B------:R-:W-:Y:S01]  /*06d0*/  IMAD R3, R2, UR5, RZ ;  /* 0x0000000502037c24 */ /* 0x000fe2000f8e02ff */
[----:B------:R-:W-:Y:S06]  /*06e0*/  BRA.U !UP0, `(.L_x_26) ;  /* 0x0000000108087547 */ /* 0x000fec000b800000 */
[----:B------:R-:W-:-:S07]  /*06f0*/  MOV R0, 0x710 ;  /* 0x0000071000007802 */ /* 0x000fce0000000f00 */
[----:B------:R-:W-:Y:S05]  /*0700*/  CALL.REL.NOINC `($__internal_2_$__cuda_sm20_dsqrt_rn_f64_mediumpath_v1) ;  /* 0x0000001800047944 */ /* 0x000fea0003c00000 */
.L_x_26:
[----:B------:R-:W0:Y:S01]  /*0710*/  LDCU UR4, c[0x0][0x3c0] ;  /* 0x00007800ff0477ac */ /* 0x000e220008000800 */
[----:B------:R-:W-:Y:S01]  /*0720*/  IMAD.MOV.U32 R15, RZ, RZ, RZ ;  /* 0x000000ffff0f7224 */ /* 0x000fe200078e00ff */
[----:B------:R-:W-:Y:S01]  /*0730*/  MOV R20, 0x0 ;  /* 0x0000000000147802 */ /* 0x000fe20000000f00 */
[----:B------:R-:W-:Y:S01]  /*0740*/  IMAD.MOV.U32 R21, RZ, RZ, 0x3ff00000 ;  /* 0x3ff00000ff157424 */ /* 0x000fe200078e00ff */
[----:B0-----:R-:W-:-:S09]  /*0750*/  UISETP.NE.AND UP0, UPT, UR4, 0x1, UPT ;  /* 0x000000010400788c */ /* 0x001fd2000bf05270 */
[----:B------:R-:W-:Y:S05]  /*0760*/  BRA.U !UP0, `(.L_x_27) ;  /* 0x0000000d08847547 */ /* 0x000fea000b800000 */
[----:B------:R-:W0:Y:S01]  /*0770*/  LDCU.64 UR10, c[0x0][0x3a0] ;  /* 0x00007400ff0a77ac */ /* 0x000e220008000a00 */
[----:B------:R-:W-:Y:S01]  /*0780*/  IMAD.MOV.U32 R2, RZ, RZ, R3 ;  /* 0x000000ffff027224 */ /* 0x000fe200078e0003 */
[----:B------:R-:W-:Y:S01]  /*0790*/  MOV R0, R4 ;  /* 0x0000000400007202 */ /* 0x000fe20000000f00 */
[----:B------:R-:W-:Y:S01]  /*07a0*/  IMAD.MOV.U32 R20, RZ, RZ, 0x0 ;  /* 0x00000000ff147424 */ /* 0x000fe200078e00ff */
[----:B------:R-:W1:Y:S01]  /*07b0*/  LDCU.64 UR12, c[0x0][0x398] ;  /* 0x00007300ff0c77ac */ /* 0x000e620008000a00 */
[----:B------:R-:W-:Y:S01]  /*07c0*/  IMAD.MOV.U32 R21, RZ, RZ, 0x3ff00000 ;  /* 0x3ff00000ff157424 */ /* 0x000fe200078e00ff */
[----:B------:R-:W2:Y:S01]  /*07d0*/  LDCU.64 UR14, c[0x0][0x3b8] ;  /* 0x00007700ff0e77ac */ /* 0x000ea20008000a00 */
[----:B------:R-:W-:-:S04]  /*07e0*/  ULOP3.LUT UR4, UR4, 0x7ffffffe, URZ, 0xc0, !UPT ;  /* 0x7ffffffe04047892 */ /* 0x000fc8000f8ec0ff */
[----:B------:R-:W-:Y:S02]  /*07f0*/  UIADD3 UR4, UPT, UPT, -UR4, URZ, URZ ;  /* 0x000000ff04047290 */ /* 0x000fe4000fffe1ff */
[----:B0-----:R-:W-:Y:S02]  /*0800*/  UIADD3 UR7, UP0, UPT, UR10, 0x8, URZ ;  /* 0x000000080a077890 */ /* 0x001fe4000ff1e0ff */
[----:B-1----:R-:W-:Y:S02]  /*0810*/  UIADD3 UR5, UP1, UPT, UR12, 0x8, URZ ;  /* 0x000000080c057890 */ /* 0x002fe4000ff3e0ff */
[----:B------:R-:W-:Y:S02]  /*0820*/  UIADD3.X UR8, UPT, UPT, URZ, UR11, URZ, UP0, !UPT ;  /* 0x0000000bff087290 */ /* 0x000fe400087fe4ff */
[----:B------:R-:W-:Y:S01]  /*0830*/  IMAD.U32 R12, RZ, RZ, UR7 ;  /* 0x00000007ff0c7e24 */ /* 0x000fe2000f8e00ff */
[----:B--2---:R-:W-:Y:S02]  /*0840*/  UIADD3 UR9, UP2, UPT, UR14, 0x8, URZ ;  /* 0x000000080e097890 */ /* 0x004fe4000ff5e0ff */
[----:B------:R-:W-:Y:S01]  /*0850*/  UIADD3.X UR6, UPT, UPT, URZ, UR13, URZ, UP1, !UPT ;  /* 0x0000000dff067290 */ /* 0x000fe20008ffe4ff */
[----:B------:R-:W-:Y:S01]  /*0860*/  IMAD.U32 R14, RZ, RZ, UR5 ;  /* 0x00000005ff0e7e24 */ /* 0x000fe2000f8e00ff */
[----:B------:R-:W-:Y:S01]  /*0870*/  UIADD3.X UR10, UPT, UPT, URZ, UR15, URZ, UP2, !UPT ;  /* 0x0000000fff0a7290 */ /* 0x000fe200097fe4ff */
[----:B------:R-:W-:Y:S01]  /*0880*/  IMAD.U32 R13, RZ, RZ, UR8 ;  /* 0x00000008ff0d7e24 */ /* 0x000fe2000f8e00ff */
[----:B------:R-:W-:Y:S01]  /*0890*/  MOV R16, UR9 ;  /* 0x0000000900107c02 */ /* 0x000fe20008000f00 */
[----:B------:R-:W0:Y:S01]  /*08a0*/  LDCU.64 UR14, c[0x0][0x3b0] ;  /* 0x00007600ff0e77ac */ /* 0x000e220008000a00 */
[----:B------:R-:W-:-:S02]  /*08b0*/  IMAD.U32 R15, RZ, RZ, UR6 ;  /* 0x00000006ff0f7e24 */ /* 0x000fc4000f8e00ff */
[----:B------:R-:W-:Y:S01]  /*08c0*/  MOV R17, UR10 ;  /* 0x0000000a00117c02 */ /* 0x000fe20008000f00 */
[----:B------:R-:W1:Y:S06]  /*08d0*/  LDCU.64 UR12, c[0x0][0x3a8] ;  /* 0x00007500ff0c77ac */ /* 0x000e6c0008000a00 */
.L_x_34:
[----:B------:R-:W2:Y:S01]  /*08e0*/  LDG.E.64 R26, desc[UR16][R14.64+-0x8] ;  /* 0xfffff8100e1a7981 */ /* 0x000ea2000c1e1b00 */
[----:B------:R-:W-:-:S03]  /*08f0*/  IMAD.WIDE R28, R0, 0x8, R16 ;  /* 0x00000008001c7825 */ /* 0x000fc600078e0210 */
[----:B------:R3:W5:Y:S01]  /*0900*/  LDG.E.64 R22, desc[UR16][R12.64+-0x8] ;  /* 0xfffff8100c167981 */ /* 0x000762000c1e1b00 */
[----:B------:R-:W-:-:S03]  /*0910*/  IMAD.WIDE R24, R2, 0x8, R16 ;  /* 0x0000000802187825 */ /* 0x000fc600078e0210 */
[----:B------:R3:W5:Y:S04]  /*0920*/  LDG.E.64 R10, desc[UR16][R28.64+-0x8] ;  /* 0xfffff8101c0a7981 */ /* 0x000768000c1e1b00 */
[----:B------:R3:W5:Y:S01]  /*0930*/  LDG.E.64 R8, desc[UR16][R24.64+-0x8] ;  /* 0xfffff81018087981 */ /* 0x000762000c1e1b00 */
[----:B--2---:R-:W-:-:S06]  /*0940*/  DMUL R6, R26, R18 ;  /* 0x000000121a067228 */ /* 0x004fcc0000000000 */
[----:B------:R-:W2:Y:S04]  /*0950*/  MUFU.RCP64H R35, R7 ;  /* 0x0000000700237308 */ /* 0x000ea80000001800 */
[----:B------:R-:W-:-:S06]  /*0960*/  IADD3 R34, PT, PT, R7, 0x300402, RZ ;  /* 0x0030040207227810 */ /* 0x000fcc0007ffe0ff */
[----:B--2---:R-:W-:-:S08]  /*0970*/  DFMA R32, -R6, R34, 1 ;  /* 0x3ff000000620742b */ /* 0x004fd00000000122 */
[----:B------:R-:W-:Y:S01]  /*0980*/  DFMA R32, R32, R32, R32 ;  /* 0x000000202020722b */ /* 0x000fe20000000020 */
[----:B------:R-:W-:-:S07]  /*0990*/  FSETP.GEU.AND P0, PT, |R34|, 5.8789094863358348022e-39, PT ;  /* 0x004004022200780b */ /* 0x000fce0003f0e200 */
[----:B------:R-:W-:-:S08]  /*09a0*/  DFMA R32, R34, R32, R34 ;  /* 0x000000202220722b */ /* 0x000fd00000000022 */
[----:B------:R-:W-:-:S08]  /*09b0*/  DFMA R30, -R6, R32, 1 ;  /* 0x3ff00000061e742b */ /* 0x000fd00000000120 */
[----:B------:R-:W-:Y:S01]  /*09c0*/  DFMA R30, R32, R30, R32 ;  /* 0x0000001e201e722b */ /* 0x000fe20000000020 */
[----:B---3--:R-:W-:Y:S10]  /*09d0*/  @P0 BRA `(.L_x_28) ;  /* 0x0000000000200947 */ /* 0x008ff40003800000 */
[----:B------:R-:W-:Y:S01]  /*09e0*/  LOP3.LUT R32, R7, 0x7fffffff, RZ, 0xc0, !PT ;  /* 0x7fffffff07207812 */ /* 0x000fe200078ec0ff */
[----:B------:R-:W-:Y:S01]  /*09f0*/  IMAD.MOV.U32 R30, RZ, RZ, R6 ;  /* 0x000000ffff1e7224 */ /* 0x000fe200078e0006 */
[----:B------:R-:W-:Y:S01]  /*0a00*/  MOV R6, 0xa40 ;  /* 0x00000a4000067802 */ /* 0x000fe20000000f00 */
[----:B------:R-:W-:Y:S01]  /*0a10*/  IMAD.MOV.U32 R31, RZ, RZ, R7 ;  /* 0x000000ffff1f7224 */ /* 0x000fe200078e0007 */
[----:B------:R-:W-:-:S07]  /*0a20*/  IADD3 R7, PT, PT, R32, -0x100000, RZ ;  /* 0xfff0000020077810 */ /* 0x000fce0007ffe0ff */
[----:B01---5:R-:W-:Y:S05]  /*0a30*/  CALL.REL.NOINC `($__internal_1_$__cuda_sm20_dblrcp_rn_slowpath_v3) ;  /* 0x0000001000947944 */ /* 0x023fea0003c00000 */
[----:B------:R-:W-:Y:S02]  /*0a40*/  IMAD.MOV.U32 R31, RZ, RZ, R30 ;  /* 0x000000ffff1f7224 */ /* 0x000fe400078e001e */
[----:B------:R-:W-:-:S07]  /*0a50*/  IMAD.MOV.U32 R30, RZ, RZ, R7 ;  /* 0x000000ffff1e7224 */ /* 0x000fce00078e0007 */
.L_x_28:
[----:B-1---5:R-:W-:Y:S01]  /*0a60*/  DADD R32, -R22, UR12 ;  /* 0x0000000c16207e29 */ /* 0x022fe20008000100 */
[----:B------:R-:W5:Y:S01]  /*0a70*/  LDG.E.64 R24, desc[UR16][R24.64] ;  /* 0x0000001018187981 */ /* 0x000f62000c1e1b00 */
[----:B------:R-:W-:-:S03]  /*0a80*/  DMUL R6, R26, -0.5 ;  /* 0xbfe000001a067828 */ /* 0x000fc60000000000 */
[----:B------:R1:W5:Y:S05]  /*0a90*/  LDG.E.64 R22, desc[UR16][R28.64] ;  /* 0x000000101c167981 */ /* 0x00036a000c1e1b00 */
[----:B------:R-:W-:Y:S01]  /*0aa0*/  DFMA R6, R26, R6, R32 ;  /* 0x000000061a06722b */ /* 0x000fe20000000020 */
[----:B------:R1:W5:Y:S04]  /*0ab0*/  LDG.E.64 R26, desc[UR16][R14.64] ;  /* 0x000000100e1a7981 */ /* 0x000368000c1e1b00 */
[----:B------:R1:W5:Y:S01]  /*0ac0*/  LDG.E.64 R28, desc[UR16][R12.64] ;  /* 0x000000100c1c7981 */ /* 0x000362000c1e1b00 */
[----:B------:R-:W-:-:S08]  /*0ad0*/  DADD R8, -R10, R8 ;  /* 0x000000000a087229 */ /* 0x000fd00000000108 */
[----:B0-----:R-:W-:-:S08]  /*0ae0*/  DFMA R6, -R6, UR14, R8 ;  /* 0x0000000e06067c2b */ /* 0x001fd00008000108 */
[----:B------:R-:W-:-:S08]  /*0af0*/  DMUL R6, R6, R30 ;  /* 0x0000001e06067228 */ /* 0x000fd00000000000 */
[----:B------:R-:W-:-:S08]  /*0b00*/  DMUL R10, R6, -0.5 ;  /* 0xbfe00000060a7828 */ /* 0x000fd00000000000 */
[----:B------:R-:W-:Y:S01]  /*0b10*/  DMUL R10, R6, R10 ;  /* 0x0000000a060a7228 */ /* 0x000fe20000000000 */
[----:B------:R-:W-:Y:S01]  /*0b20*/  MOV R6, 0x652b82fe ;  /* 0x652b82fe00067802 */ /* 0x000fe20000000f00 */
[----:B------:R-:W-:-:S06]  /*0b30*/  IMAD.MOV.U32 R7, RZ, RZ, 0x3ff71547 ;  /* 0x3ff71547ff077424 */ /* 0x000fcc00078e00ff */
[----:B------:R-:W-:Y:S01]  /*0b40*/  DFMA R6, R10, R6, 6.75539944105574400000e+15 ;  /* 0x433800000a06742b */ /* 0x000fe20000000006 */
[----:B------:R-:W-:Y:S01]  /*0b50*/  UMOV UR6, 0xfefa39ef ;  /* 0xfefa39ef00067882 */ /* 0x000fe20000000000 */
[----:B------:R-:W-:-:S06]  /*0b60*/  UMOV UR7, 0x3fe62e42 ;  /* 0x3fe62e4200077882 */ /* 0x000fcc0000000000 */
[----:B------:R-:W-:-:S08]  /*0b70*/  DADD R8, R6, -6.75539944105574400000e+15 ;  /* 0xc338000006087429 */ /* 0x000fd00000000000 */
[----:B------:R-:W-:Y:S01]  /*0b80*/  DFMA R32, R8, -UR6, R10 ;  /* 0x8000000608207c2b */ /* 0x000fe2000800000a */
[----:B------:R-:W-:Y:S01]  /*0b90*/  UMOV UR6, 0x3b39803f ;  /* 0x3b39803f00067882 */ /* 0x000fe20000000000 */
[----:B------:R-:W-:-:S06]  /*0ba0*/  UMOV UR7, 0x3c7abc9e ;  /* 0x3c7abc9e00077882 */ /* 0x000fcc0000000000 */
[----:B------:R-:W-:Y:S01]  /*0bb0*/  DFMA R32, R8, -UR6, R32 ;  /* 0x8000000608207c2b */ /* 0x000fe20008000020 */
[----:B------:R-:W-:Y:S01]  /*0bc0*/  IMAD.MOV.U32 R8, RZ, RZ, -0x35dec16 ;  /* 0xfca213eaff087424 */ /* 0x000fe200078e00ff */
[----:B------:R-:W-:Y:S01]  /*0bd0*/  MOV R9, 0x3e928af3 ;  /* 0x3e928af300097802 */ /* 0x000fe20000000f00 */
[----:B------:R-:W-:Y:S01]  /*0be0*/  UMOV UR6, 0x69ce2bdf ;  /* 0x69ce2bdf00067882 */ /* 0x000fe20000000000 */
[----:B------:R-:W-:-:S04]  /*0bf0*/  UMOV UR7, 0x3e5ade15 ;  /* 0x3e5ade1500077882 */ /* 0x000fc80000000000 */
[----:B------:R-:W-:Y:S01]  /*0c00*/  DFMA R8, R32, UR6, R8 ;  /* 0x0000000620087c2b */ /* 0x000fe20008000008 */
[----:B------:R-:W-:Y:S01]  /*0c10*/  UMOV UR6, 0x62401315 ;  /* 0x6240131500067882 */ /* 0x000fe20000000000 */
[----:B------:R-:W-:-:S06]  /*0c20*/  UMOV UR7, 0x3ec71dee ;  /* 0x3ec71dee00077882 */ /* 0x000fcc0000000000 */
[----:B------:R-:W-:Y:S01]  /*0c30*/  DFMA R8, R32, R8, UR6 ;  /* 0x0000000620087e2b */ /* 0x000fe20008000008 */
        /* <DEDUP_REMOVED lines=21> */
[----:B------:R-:W-:-:S07]  /*0d90*/  FSETP.GEU.AND P0, PT, |R11|, 4.1917929649353027344, PT ;  /* 0x4086232b0b00780b */ /* 0x000fce0003f0e200 */
[C---:B------:R-:W-:Y:S01]  /*0da0*/  DFMA R8, R32.reuse, R8, 1 ;  /* 0x3ff000002008742b */ /* 0x040fe20000000008 */
[----:B------:R-:W-:Y:S07]  /*0db0*/  BSSY.RECONVERGENT B0, `(.L_x_29) ;  /* 0x0000011000007945 */ /* 0x000fee0003800200 */
[----:B------:R-:W-:-:S10]  /*0dc0*/  DFMA R8, R32, R8, 1 ;  /* 0x3ff000002008742b */ /* 0x000fd40000000008 */
[----:B------:R-:W-:Y:S02]  /*0dd0*/  IMAD R33, R6, 0x100000, R9 ;  /* 0x0010000006217824 */ /* 0x000fe400078e0209 */
[----:B------:R-:W-:Y:S01]  /*0de0*/  IMAD.MOV.U32 R32, RZ, RZ, R8 ;  /* 0x000000ffff207224 */ /* 0x000fe200078e0008 */
[----:B-1----:R-:W-:Y:S06]  /*0df0*/  @!P0 BRA `(.L_x_30) ;  /* 0x0000000000308947 */ /* 0x002fec0003800000 */
[----:B------:R-:W-:Y:S01]  /*0e00*/  FSETP.GEU.AND P1, PT, |R11|, 4.2275390625, PT ;  /* 0x408748000b00780b */ /* 0x000fe20003f2e200 */
[C---:B------:R-:W-:Y:S02]  /*0e10*/  DSETP.GEU.AND P0, PT, R10.reuse, RZ, PT ;  /* 0x000000ff0a00722a */ /* 0x040fe40003f0e000 */
[----:B------:R-:W-:-:S10]  /*0e20*/  DADD R10, R10, +INF ;  /* 0x7ff000000a0a7429 */ /* 0x000fd40000000000 */
[----:B------:R-:W-:Y:S02]  /*0e30*/  @!P1 LEA.HI R7, R6, R6, RZ, 0x1 ;  /* 0x0000000606079211 */ /* 0x000fe400078f08ff */
[----:B------:R-:W-:Y:S02]  /*0e40*/  FSEL R32, R10, RZ, P0 ;  /* 0x000000ff0a207208 */ /* 0x000fe40000000000 */
[----:B------:R-:W-:Y:S02]  /*0e50*/  @!P1 SHF.R.S32.HI R7, RZ, 0x1, R7 ;  /* 0x00000001ff079819 */ /* 0x000fe40000011407 */
[----:B------:R-:W-:Y:S02]  /*0e60*/  FSEL R33, R11, RZ, P0 ;  /* 0x000000ff0b217208 */ /* 0x000fe40000000000 */
[----:B------:R-:W-:Y:S01]  /*0e70*/  @!P1 IADD3 R6, PT, PT, R6, -R7, RZ ;  /* 0x8000000706069210 */ /* 0x000fe20007ffe0ff */
[----:B------:R-:W-:-:S03]  /*0e80*/  @!P1 IMAD R9, R7, 0x100000, R9 ;  /* 0x0010000007099824 */ /* 0x000fc600078e0209 */
[----:B------:R-:W-:Y:S01]  /*0e90*/  @!P1 LEA R7, R6, 0x3ff00000, 0x14 ;  /* 0x3ff0000006079811 */ /* 0x000fe200078ea0ff */
[----:B------:R-:W-:-:S06]  /*0ea0*/  @!P1 IMAD.MOV.U32 R6, RZ, RZ, RZ ;  /* 0x000000ffff069224 */ /* 0x000fcc00078e00ff */
[----:B------:R-:W-:-:S11]  /*0eb0*/  @!P1 DMUL R32, R8, R6 ;  /* 0x0000000608209228 */ /* 0x000fd60000000000 */
.L_x_30:
[----:B------:R-:W-:Y:S05]  /*0ec0*/  BSYNC.RECONVERGENT B0 ;  /* 0x0000000000007941 */ /* 0x000fea0003800200 */
.L_x_29:
[----:B-----5:R-:W-:Y:S01]  /*0ed0*/  DMUL R6, R26, R18 ;  /* 0x000000121a067228 */ /* 0x020fe20000000000 */
[----:B------:R-:W-:Y:S01]  /*0ee0*/  UMOV UR6, 0x33d43651 ;  /* 0x33d4365100067882 */ /* 0x000fe20000000000 */
[----:B------:R-:W-:Y:S02]  /*0ef0*/  UMOV UR7, 0x3fd98845 ;  /* 0x3fd9884500077882 */ /* 0x000fe40000000000 */
[----:B------:R-:W-:Y:S02]  /*0f00*/  DMUL R30, R30, UR6 ;  /* 0x000000061e1e7c28 */ /* 0x000fe40008000000 */
[----:B------:R-:W0:Y:S04]  /*0f10*/  MUFU.RCP64H R11, R7 ;  /* 0x00000007000b7308 */ /* 0x000e280000001800 */
[----:B------:R-:W-:-:S02]  /*0f20*/  IADD3 R10, PT, PT, R7, 0x300402, RZ ;  /* 0x00300402070a7810 */ /* 0x000fc40007ffe0ff */
[----:B------:R-:W-:Y:S02]  /*0f30*/  DMUL R32, R30, R32 ;  /* 0x000000201e207228 */ /* 0x000fe40000000000 */
[----:B------:R-:W-:-:S06]  /*0f40*/  FSETP.GEU.AND P0, PT, |R10|, 5.8789094863358348022e-39, PT ;  /* 0x004004020a00780b */ /* 0x000fcc0003f0e200 */
[----:B------:R-:W-:Y:S02]  /*0f50*/  DMUL R20, R32, R20 ;  /* 0x0000001420147228 */ /* 0x000fe40000000000 */
[----:B0-----:R-:W-:-:S08]  /*0f60*/  DFMA R8, -R6, R10, 1 ;  /* 0x3ff000000608742b */ /* 0x001fd0000000010a */
[----:B------:R-:W-:-:S08]  /*0f70*/  DFMA R8, R8, R8, R8 ;  /* 0x000000080808722b */ /* 0x000fd00000000008 */
[----:B------:R-:W-:-:S08]  /*0f80*/  DFMA R8, R10, R8, R10 ;  /* 0x000000080a08722b */ /* 0x000fd0000000000a */
[----:B------:R-:W-:-:S08]  /*0f90*/  DFMA R30, -R6, R8, 1 ;  /* 0x3ff00000061e742b */ /* 0x000fd00000000108 */
[----:B------:R-:W-:Y:S01]  /*0fa0*/  DFMA R30, R8, R30, R8 ;  /* 0x0000001e081e722b */ /* 0x000fe20000000008 */
[----:B------:R-:W-:Y:S10]  /*0fb0*/  @P0 BRA `(.L_x_31) ;  /* 0x0000000000200947 */ /* 0x000ff40003800000 */
[----:B------:R-:W-:Y:S01]  /*0fc0*/  LOP3.LUT R8, R7, 0x7fffffff, RZ, 0xc0, !PT ;  /* 0x7fffffff07087812 */ /* 0x000fe200078ec0ff */
[----:B------:R-:W-:Y:S01]  /*0fd0*/  IMAD.MOV.U32 R30, RZ, RZ, R6 ;  /* 0x000000ffff1e7224 */ /* 0x000fe200078e0006 */
[----:B------:R-:W-:Y:S01]  /*0fe0*/  MOV R6, 0x1020 ;  /* 0x0000102000067802 */ /* 0x000fe20000000f00 */
[----:B------:R-:W-:Y:S01]  /*0ff0*/  IMAD.MOV.U32 R31, RZ, RZ, R7 ;  /* 0x000000ffff1f7224 */ /* 0x000fe200078e0007 */
[----:B------:R-:W-:-:S07]  /*1000*/  IADD3 R7, PT, PT, R8, -0x100000, RZ ;  /* 0xfff0000008077810 */ /* 0x000fce0007ffe0ff */
[----:B------:R-:W-:Y:S05]  /*1010*/  CALL.REL.NOINC `($__internal_1_$__cuda_sm20_dblrcp_rn_slowpath_v3) ;  /* 0x0000000c001c7944 */ /* 0x000fea0003c00000 */
[----:B------:R-:W-:Y:S02]  /*1020*/  IMAD.MOV.U32 R31, RZ, RZ, R30 ;  /* 0x000000ffff1f7224 */ /* 0x000fe400078e001e */
[----:B------:R-:W-:-:S07]  /*1030*/  IMAD.MOV.U32 R30, RZ, RZ, R7 ;  /* 0x000000ffff1e7224 */ /* 0x000fce00078e0007 */
.L_x_31:
[----:B------:R-:W-:Y:S01]  /*1040*/  DADD R28, -R28, UR12 ;  /* 0x0000000c1c1c7e29 */ /* 0x000fe20008000100 */
[----:B------:R-:W-:Y:S01]  /*1050*/  UMOV UR6, 0xfefa39ef ;  /* 0xfefa39ef00067882 */ /* 0x000fe20000000000 */
[----:B------:R-:W-:Y:S01]  /*1060*/  DMUL R6, R26, -0.5 ;  /* 0xbfe000001a067828 */ /* 0x000fe20000000000 */
[----:B------:R-:W-:Y:S01]  /*1070*/  UMOV UR7, 0x3fe62e42 ;  /* 0x3fe62e4200077882 */ /* 0x000fe20000000000 */
[----:B------:R-:W-:Y:S01]  /*1080*/  DADD R22, -R22, R24 ;  /* 0x0000000016167229 */ /* 0x000fe20000000118 */
[----:B------:R-:W-:Y:S05]  /*1090*/  BSSY.RECONVERGENT B0, `(.L_x_32) ;  /* 0x000003d000007945 */ /* 0x000fea0003800200 */
[----:B------:R-:W-:-:S08]  /*10a0*/  DFMA R6, R26, R6, R28 ;  /* 0x000000061a06722b */ /* 0x000fd0000000001c */
[----:B------:R-:W-:-:S08]  /*10b0*/  DFMA R6, -R6, UR14, R22 ;  /* 0x0000000e06067c2b */ /* 0x000fd00008000116 */
[----:B------:R-:W-:-:S08]  /*10c0*/  DMUL R6, R6, R30 ;  /* 0x0000001e06067228 */ /* 0x000fd00000000000 */
[----:B------:R-:W-:-:S08]  /*10d0*/  DMUL R8, R6, -0.5 ;  /* 0xbfe0000006087828 */ /* 0x000fd00000000000 */
[----:B------:R-:W-:Y:S01]  /*10e0*/  DMUL R6, R6, R8 ;  /* 0x0000000806067228 */ /* 0x000fe20000000000 */
[----:B------:R-:W-:Y:S01]  /*10f0*/  MOV R8, 0x652b82fe ;  /* 0x652b82fe00087802 */ /* 0x000fe20000000f00 */
[----:B------:R-:W-:-:S06]  /*1100*/  IMAD.MOV.U32 R9, RZ, RZ, 0x3ff71547 ;  /* 0x3ff71547ff097424 */ /* 0x000fcc00078e00ff */
[----:B------:R-:W-:Y:S02]  /*1110*/  DFMA R8, R6, R8, 6.75539944105574400000e+15 ;  /* 0x433800000608742b */ /* 0x000fe40000000008 */
[----:B------:R-:W-:-:S06]  /*1120*/  FSETP.GEU.AND P0, PT, |R7|, 4.1917929649353027344, PT ;  /* 0x4086232b0700780b */ /* 0x000fcc0003f0e200 */
[----:B------:R-:W-:-:S08]  /*1130*/  DADD R10, R8, -6.75539944105574400000e+15 ;  /* 0xc3380000080a7429 */ /* 0x000fd00000000000 */
[----:B------:R-:W-:Y:S01]  /*1140*/  DFMA R22, R10, -UR6, R6 ;  /* 0x800000060a167c2b */ /* 0x000fe20008000006 */
[----:B------:R-:W-:Y:S01]  /*1150*/  UMOV UR6, 0x3b39803f ;  /* 0x3b39803f00067882 */ /* 0x000fe20000000000 */
[----:B------:R-:W-:-:S06]  /*1160*/  UMOV UR7, 0x3c7abc9e ;  /* 0x3c7abc9e00077882 */ /* 0x000fcc0000000000 */
[----:B------:R-:W-:Y:S01]  /*1170*/  DFMA R10, R10, -UR6, R22 ;  /* 0x800000060a0a7c2b */ /* 0x000fe20008000016 */
[----:B------:R-:W-:Y:S01]  /*1180*/  UMOV UR6, 0x69ce2bdf ;  /* 0x69ce2bdf00067882 */ /* 0x000fe20000000000 */
[----:B------:R-:W-:Y:S01]  /*1190*/  IMAD.MOV.U32 R22, RZ, RZ, -0x35dec16 ;  /* 0xfca213eaff167424 */ /* 0x000fe200078e00ff */
[----:B------:R-:W-:Y:S01]  /*11a0*/  MOV R23, 0x3e928af3 ;  /* 0x3e928af300177802 */ /* 0x000fe20000000f00 */
[----:B------:R-:W-:-:S05]  /*11b0*/  UMOV UR7, 0x3e5ade15 ;  /* 0x3e5ade1500077882 */ /* 0x000fca0000000000 */
        /* <DEDUP_REMOVED lines=24> */
[----:B------:R-:W-:-:S08]  /*1340*/  DFMA R22, R10, R22, UR6 ;  /* 0x000000060a167e2b */ /* 0x000fd00008000016 */
[----:B------:R-:W-:-:S08]  /*1350*/  DFMA R22, R10, R22, 1 ;  /* 0x3ff000000a16742b */ /* 0x000fd00000000016 */
[----:B------:R-:W-:-:S10]  /*1360*/  DFMA R22, R10, R22, 1 ;  /* 0x3ff000000a16742b */ /* 0x000fd40000000016 */
[----:B------:R-:W-:Y:S02]  /*1370*/  IMAD R11, R8, 0x100000, R23 ;  /* 0x00100000080b7824 */ /* 0x000fe400078e0217 */
[----:B------:R-:W-:Y:S01]  /*1380*/  IMAD.MOV.U32 R10, RZ, RZ, R22 ;  /* 0x000000ffff0a7224 */ /* 0x000fe200078e0016 */
[----:B------:R-:W-:Y:S06]  /*1390*/  @!P0 BRA `(.L_x_33) ;  /* 0x0000000000308947 */ /* 0x000fec0003800000 */
[----:B------:R-:W-:Y:S01]  /*13a0*/  FSETP.GEU.AND P1, PT, |R7|, 4.2275390625, PT ;  /* 0x408748000700780b */ /* 0x000fe20003f2e200 */
[C---:B------:R-:W-:Y:S02]  /*13b0*/  DADD R10, R6.reuse, +INF ;  /* 0x7ff00000060a7429 */ /* 0x040fe40000000000 */
[----:B------:R-:W-:-:S08]  /*13c0*/  DSETP.GEU.AND P0, PT, R6, RZ, PT ;  /* 0x000000ff0600722a */ /* 0x000fd00003f0e000 */
[----:B------:R-:W-:Y:S02]  /*13d0*/  FSEL R10, R10, RZ, P0 ;  /* 0x000000ff0a0a7208 */ /* 0x000fe40000000000 */
[----:B------:R-:W-:Y:S02]  /*13e0*/  @!P1 LEA.HI R9, R8, R8, RZ, 0x1 ;  /* 0x0000000808099211 */ /* 0x000fe400078f08ff */
[----:B------:R-:W-:Y:S02]  /*13f0*/  FSEL R11, R11, RZ, P0 ;  /* 0x000000ff0b0b7208 */ /* 0x000fe40000000000 */
[----:B------:R-:W-:-:S04]  /*1400*/  @!P1 SHF.R.S32.HI R9, RZ, 0x1, R9 ;  /* 0x00000001ff099819 */ /* 0x000fc80000011409 */
[----:B------:R-:W-:Y:S01]  /*1410*/  @!P1 IADD3 R6, PT, PT, R8, -R9, RZ ;  /* 0x8000000908069210 */ /* 0x000fe20007ffe0ff */
[----:B------:R-:W-:-:S03]  /*1420*/  @!P1 IMAD R23, R9, 0x100000, R23 ;  /* 0x0010000009179824 */ /* 0x000fc600078e0217 */
[----:B------:R-:W-:Y:S01]  /*1430*/  @!P1 LEA R7, R6, 0x3ff00000, 0x14 ;  /* 0x3ff0000006079811 */ /* 0x000fe200078ea0ff */
[----:B------:R-:W-:-:S06]  /*1440*/  @!P1 IMAD.MOV.U32 R6, RZ, RZ, RZ ;  /* 0x000000ffff069224 */ /* 0x000fcc00078e00ff */
[----:B------:R-:W-:-:S11]  /*1450*/  @!P1 DMUL R10, R22, R6 ;  /* 0x00000006160a9228 */ /* 0x000fd60000000000 */
.L_x_33:
[----:B------:R-:W-:Y:S05]  /*1460*/  BSYNC.RECONVERGENT B0 ;  /* 0x0000000000007941 */ /* 0x000fea0003800200 */
.L_x_32:
[----:B------:R-:W-:Y:S01]  /*1470*/  UMOV UR6, 0x33d43651 ;  /* 0x33d4365100067882 */ /* 0x000fe20000000000 */
[----:B------:R-:W-:Y:S01]  /*1480*/  UMOV UR7, 0x3fd98845 ;  /* 0x3fd9884500077882 */ /* 0x000fe20000000000 */
[----:B------:R-:W-:Y:S01]  /*1490*/  UIADD3 UR4, UPT, UPT, UR4, 0x2, URZ ;  /* 0x0000000204047890 */ /* 0x000fe2000fffe0ff */
[----:B------:R-:W-:Y:S01]  /*14a0*/  DMUL R30, R30, UR6 ;  /* 0x000000061e1e7c28 */ /* 0x000fe20008000000 */
[----:B------:R-:W-:Y:S01]  /*14b0*/  IADD3 R14, P1, PT, R14, 0x10, RZ ;  /* 0x000000100e0e7810 */ /* 0x000fe20007f3e0ff */
[----:B------:R-:W-:Y:S01]  /*14c0*/  VIADD R0, R0, 0x2 ;  /* 0x0000000200007836 */ /* 0x000fe20000000000 */
[----:B------:R-:W-:Y:S01]  /*14d0*/  UISETP.NE.AND UP0, UPT, UR4, URZ, UPT ;  /* 0x000000ff0400728c */ /* 0x000fe2000bf05270 */
[----:B------:R-:W-:Y:S02]  /*14e0*/  IADD3 R12, P0, PT, R12, 0x10, RZ ;  /* 0x000000100c0c7810 */ /* 0x000fe40007f1e0ff */
[----:B------:R-:W-:Y:S01]  /*14f0*/  IMAD.X R15, RZ, RZ, R15, P1 ;  /* 0x000000ffff0f7224 */ /* 0x000fe200008e060f */
[----:B------:R-:W-:Y:S01]  /*1500*/  IADD3 R2, PT, PT, R2, 0x2, RZ ;  /* 0x0000000202027810 */ /* 0x000fe20007ffe0ff */
[----:B------:R-:W-:Y:S01]  /*1510*/  DMUL R30, R30, R10 ;  /* 0x0000000a1e1e7228 */ /* 0x000fe20000000000 */
[----:B------:R-:W-:-:S07]  /*1520*/  IADD3.X R13, PT, PT, RZ, R13, RZ, P0, !PT ;  /* 0x0000000dff0d7210 */ /* 0x000fce00007fe4ff */
[----:B------:R-:W-:Y:S01]  /*1530*/  DMUL R20, R20, R30 ;  /* 0x0000001e14147228 */ /* 0x000fe20000000000 */
[----:B------:R-:W-:Y:S10]  /*1540*/  BRA.U UP0, `(.L_x_34) ;  /* 0xfffffff100e47547 */ /* 0x000ff4000b83ffff */
[----:B------:R-:W0:Y:S02]  /*1550*/  LDCU UR4, c[0x0][0x3c0] ;  /* 0x00007800ff0477ac */ /* 0x000e240008000800 */
[----:B0-----:R-:W-:-:S06]  /*1560*/  ULOP3.LUT UR5, UR4, 0x7ffffffe, URZ, 0xc0, !UPT ;  /* 0x7ffffffe04057892 */ /* 0x001fcc000f8ec0ff */
[----:B------:R-:W-:-:S07]  /*1570*/  IMAD.U32 R15, RZ, RZ, UR5 ;  /* 0x00000005ff0f7e24 */ /* 0x000fce000f8e00ff */
.L_x_27:
[----:B------:R-:W-:-:S04]  /*1580*/  ULOP3.LUT UR4, UR4, 0x1, URZ, 0xc0, !UPT ;  /* 0x0000000104047892 */ /* 0x000fc8000f8ec0ff */
[----:B------:R-:W-:-:S09]  /*1590*/  UISETP.NE.U32.AND UP0, UPT, UR4, 0x1, UPT ;  /* 0x000000010400788c */ /* 0x000fd2000bf05070 */
[----:B------:R-:W-:Y:S05]  /*15a0*/  BRA.U UP0, `(.L_x_25) ;  /* 0x0000000500a87547 */ /* 0x000fea000b800000 */
[----:B------:R-:W0:Y:S08]  /*15b0*/  LDC.64 R8, c[0x0][0x398] ;  /* 0x0000e600ff087b82 */ /* 0x000e300000000a00 */
[----:B------:R-:W1:Y:S08]  /*15c0*/  LDC.64 R10, c[0x0][0x3b8] ;  /* 0x0000ee00ff0a7b82 */ /* 0x000e700000000a00 */
[----:B------:R-:W2:Y:S01]  /*15d0*/  LDC.64 R6, c[0x0][0x3a0] ;  /* 0x0000e800ff067b82 */ /* 0x000ea20000000a00 */
[----:B0-----:R-:W-:-:S06]  /*15e0*/  IMAD.WIDE.U32 R8, R15, 0x8, R8 ;  /* 0x000000080f087825 */ /* 0x001fcc00078e0008 */
[----:B------:R-:W3:Y:S01]  /*15f0*/  LDG.E.64 R8, desc[UR16][R8.64] ;  /* 0x0000001008087981 */ /* 0x000ee2000c1e1b00 */
[----:B------:R-:W-:Y:S01]  /*1600*/  IMAD.IADD R13, R4, 0x1, R15 ;  /* 0x00000001040d7824 */ /* 0x000fe200078e020f */
[----:B------:R-:W-:-:S03]  /*1610*/  IADD3 R3, PT, PT, R3, R15, RZ ;  /* 0x0000000f03037210 */ /* 0x000fc60007ffe0ff */
[----:B-1----:R-:W-:-:S04]  /*1620*/  IMAD.WIDE R12, R13, 0x8, R10 ;  /* 0x000000080d0c7825 */ /* 0x002fc800078e020a */
[----:B------:R-:W-:Y:S02]  /*1630*/  IMAD.WIDE R10, R3, 0x8, R10 ;  /* 0x00000008030a7825 */ /* 0x000fe400078e020a */
[----:B------:R-:W5:Y:S02]  /*1640*/  LDG.E.64 R12, desc[UR16][R12.64] ;  /* 0x000000100c0c7981 */ /* 0x000f64000c1e1b00 */
[----:B--2---:R-:W-:Y:S02]  /*1650*/  IMAD.WIDE.U32 R2, R15, 0x8, R6 ;  /* 0x000000080f027825 */ /* 0x004fe400078e0006 */
[----:B------:R-:W5:Y:S04]  /*1660*/  LDG.E.64 R10, desc[UR16][R10.64] ;  /* 0x000000100a0a7981 */ /* 0x000f68000c1e1b00 */
[----:B------:R-:W5:Y:S01]  /*1670*/  LDG.E.64 R2, desc[UR16][R2.64] ;  /* 0x0000001002027981 */ /* 0x000f62000c1e1b00 */
[----:B---3--:R-:W-:-:S06]  /*1680*/  DMUL R18, R8, R18 ;  /* 0x0000001208127228 */ /* 0x008fcc0000000000 */
[----:B------:R-:W0:Y:S04]  /*1690*/  MUFU.RCP64H R7, R19 ;  /* 0x0000001300077308 */ /* 0x000e280000001800 */
[----:B------:R-:W-:-:S06]  /*16a0*/  VIADD R6, R19, 0x300402 ;  /* 0x0030040213067836 */ /* 0x000fcc0000000000 */
[----:B0-----:R-:W-:-:S08]  /*16b0*/  DFMA R14, -R18, R6, 1 ;  /* 0x3ff00000120e742b */ /* 0x001fd00000000106 */
[----:B------:R-:W-:Y:S01]  /*16c0*/  DFMA R14, R14, R14, R14 ;  /* 0x0000000e0e0e722b */ /* 0x000fe2000000000e */
[----:B------:R-:W-:-:S07]  /*16d0*/  FSETP.GEU.AND P0, PT, |R6|, 5.8789094863358348022e-39, PT ;  /* 0x004004020600780b */ /* 0x000fce0003f0e200 */
[----:B------:R-:W-:-:S08]  /*16e0*/  DFMA R14, R6, R14, R6 ;  /* 0x0000000e060e722b */ /* 0x000fd00000000006 */
[----:B------:R-:W-:-:S08]  /*16f0*/  DFMA R30, -R18, R14, 1 ;  /* 0x3ff00000121e742b */ /* 0x000fd0000000010e */
[----:B------:R-:W-:Y:S01]  /*1700*/  DFMA R30, R14, R30, R14 ;  /* 0x0000001e0e1e722b */ /* 0x000fe2000000000e */
[----:B------:R-:W-:Y:S10]  /*1710*/  @P0 BRA `(.L_x_35) ;  /* 0x0000000000200947 */ /* 0x000ff40003800000 */
[----:B------:R-:W-:Y:S01]  /*1720*/  LOP3.LUT R7, R19, 0x7fffffff, RZ, 0xc0, !PT ;  /* 0x7fffffff13077812 */ /* 0x000fe200078ec0ff */
[----:B------:R-:W-:Y:S01]  /*1730*/  IMAD.MOV.U32 R30, RZ, RZ, R18 ;  /* 0x000000ffff1e7224 */ /* 0x000fe200078e0012 */
[----:B------:R-:W-:Y:S02]  /*1740*/  MOV R31, R19 ;  /* 0x00000013001f7202 */ /* 0x000fe40000000f00 */
[----:B------:R-:W-:Y:S01]  /*1750*/  MOV R6, 0x1780 ;  /* 0x0000178000067802 */ /* 0x000fe20000000f00 */
[----:B------:R-:W-:-:S07]  /*1760*/  VIADD R7, R7, 0xfff00000 ;  /* 0xfff0000007077836 */ /* 0x000fce0000000000 */
[----:B-----5:R-:W-:Y:S05]  /*1770*/  CALL.REL.NOINC `($__internal_1_$__cuda_sm20_dblrcp_rn_slowpath_v3) ;  /* 0x0000000400447944 */ /* 0x020fea0003c00000 */
[----:B------:R-:W-:Y:S01]  /*1780*/  IMAD.MOV.U32 R31, RZ, RZ, R30 ;  /* 0x000000ffff1f7224 */ /* 0x000fe200078e001e */
[----:B------:R-:W-:-:S07]  /*1790*/  MOV R30, R7 ;  /* 0x00000007001e7202 */ /* 0x000fce0000000f00 */
.L_x_35:
[----:B------:R-:W0:Y:S01]  /*17a0*/  LDCU.64 UR4, c[0x0][0x3a8] ;  /* 0x00007500ff0477ac */ /* 0x000e220008000a00 */
[----:B------:R-:W-:Y:S01]  /*17b0*/  DMUL R6, R8, -0.5 ;  /* 0xbfe0000008067828 */ /* 0x000fe20000000000 */
[----:B------:R-:W-:Y:S01]  /*17c0*/  BSSY.RECONVERGENT B0, `(.L_x_36) ;  /* 0x0000043000007945 */ /* 0x000fe20003800200 */
[----:B-----5:R-:W-:Y:S01]  /*17d0*/  DADD R10, -R12, R10 ;  /* 0x000000000c0a7229 */ /* 0x020fe2000000010a */
[----:B------:R-:W1:Y:S01]  /*17e0*/  LDCU.64 UR6, c[0x0][0x3b0] ;  /* 0x00007600ff0677ac */ /* 0x000e620008000a00 */
[----:B0-----:R-:W-:Y:S01]  /*17f0*/  DADD R2, -R2, UR4 ;  /* 0x0000000402027e29 */ /* 0x001fe20008000100 */
[----:B------:R-:W-:Y:S01]  /*1800*/  UMOV UR4, 0xfefa39ef ;  /* 0xfefa39ef00047882 */ /* 0x000fe20000000000 */
[----:B------:R-:W-:-:S06]  /*1810*/  UMOV UR5, 0x3fe62e42 ;  /* 0x3fe62e4200057882 */ /* 0x000fcc0000000000 */
[----:B------:R-:W-:-:S08]  /*1820*/  DFMA R2, R8, R6, R2 ;  /* 0x000000060802722b */ /* 0x000fd00000000002 */
[----:B-1----:R-:W-:-:S08]  /*1830*/  DFMA R2, -R2, UR6, R10 ;  /* 0x0000000602027c2b */ /* 0x002fd0000800010a */
[----:B------:R-:W-:-:S08]  /*1840*/  DMUL R2, R2, R30 ;  /* 0x0000001e02027228 */ /* 0x000fd00000000000 */
[----:B------:R-:W-:-:S08]  /*1850*/  DMUL R6, R2, -0.5 ;  /* 0xbfe0000002067828 */ /* 0x000fd00000000000 */
[----:B------:R-:W-:Y:S01]  /*1860*/  DMUL R6, R2, R6 ;  /* 0x0000000602067228 */ /* 0x000fe20000000000 */
[----:B------:R-:W-:Y:S02]  /*1870*/  IMAD.MOV.U32 R2, RZ, RZ, 0x652b82fe ;  /* 0x652b82feff027424 */ /* 0x000fe400078e00ff */
[----:B------:R-:W-:-:S06]  /*1880*/  IMAD.MOV.U32 R3, RZ, RZ, 0x3ff71547 ;  /* 0x3ff71547ff037424 */ /* 0x000fcc00078e00ff */
[----:B------:R-:W-:Y:S01]  /*1890*/  DFMA R2, R6, R2, 6.75539944105574400000e+15 ;  /* 0x433800000602742b */ /* 0x000fe20000000002 */
[----:B------:R-:W-:-:S07]  /*18a0*/  FSETP.GEU.AND P0, PT, |R7|, 4.1917929649353027344, PT ;  /* 0x4086232b0700780b */ /* 0x000fce0003f0e200 */
[----:B------:R-:W-:-:S08]  /*18b0*/  DADD R8, R2, -6.75539944105574400000e+15 ;  /* 0xc338000002087429 */ /* 0x000fd00000000000 */
[----:B------:R-:W-:Y:S01]  /*18c0*/  DFMA R10, R8, -UR4, R6 ;  /* 0x80000004080a7c2b */ /* 0x000fe20008000006 */
[----:B------:R-:W-:Y:S01]  /*18d0*/  UMOV UR4, 0x3b39803f ;  /* 0x3b39803f00047882 */ /* 0x000fe20000000000 */
[----:B------:R-:W-:-:S06]  /*18e0*/  UMOV UR5, 0x3c7abc9e ;  /* 0x3c7abc9e00057882 */ /* 0x000fcc0000000000 */
[----:B------:R-:W-:Y:S01]  /*18f0*/  DFMA R10, R8, -UR4, R10 ;  /* 0x80000004080a7c2b */ /* 0x000fe2000800000a */
[----:B------:R-:W-:Y:S01]  /*1900*/  UMOV UR4, 0x69ce2bdf ;  /* 0x69ce2bdf00047882 */ /* 0x000fe20000000000 */
[----:B------:R-:W-:Y:S01]  /*1910*/  MOV R8, 0xfca213ea ;  /* 0xfca213ea00087802 */ /* 0x000fe20000000f00 */
[----:B------:R-:W-:Y:S01]  /*1920*/  IMAD.MOV.U32 R9, RZ, RZ, 0x3e928af3 ;  /* 0x3e928af3ff097424 */ /* 0x000fe200078e00ff */
        /* <DEDUP_REMOVED lines=28> */
[----:B------:R-:W-:Y:S01]  /*1af0*/  IMAD R9, R2, 0x100000, R11 ;  /* 0x0010000002097824 */ /* 0x000fe200078e020b */
[----:B------:R-:W-:Y:S01]  /*1b00*/  MOV R8, R10 ;  /* 0x0000000a00087202 */ /* 0x000fe20000000f00 */
[----:B------:R-:W-:Y:S06]  /*1b10*/  @!P0 BRA `(.L_x_37) ;  /* 0x0000000000348947 */ /* 0x000fec0003800000 */
[----:B------:R-:W-:Y:S01]  /*1b20*/  FSETP.GEU.AND P1, PT, |R7|, 4.2275390625, PT ;  /* 0x408748000700780b */ /* 0x000fe20003f2e200 */
[C---:B------:R-:W-:Y:S02]  /*1b30*/  DADD R8, R6.reuse, +INF ;  /* 0x7ff0000006087429 */ /* 0x040fe40000000000 */
[----:B------:R-:W-:-:S08]  /*1b40*/  DSETP.GEU.AND P0, PT, R6, RZ, PT ;  /* 0x000000ff0600722a */ /* 0x000fd00003f0e000 */
[----:B------:R-:W-:Y:S02]  /*1b50*/  FSEL R8, R8, RZ, P0 ;  /* 0x000000ff08087208 */ /* 0x000fe40000000000 */
[----:B------:R-:W-:Y:S01]  /*1b60*/  @!P1 LEA.HI R0, R2, R2, RZ, 0x1 ;  /* 0x0000000202009211 */ /* 0x000fe200078f08ff */
[----:B------:R-:W-:Y:S01]  /*1b70*/  @!P1 IMAD.MOV.U32 R6, RZ, RZ, RZ ;  /* 0x000000ffff069224 */ /* 0x000fe200078e00ff */
[----:B------:R-:W-:Y:S02]  /*1b80*/  FSEL R9, R9, RZ, P0 ;  /* 0x000000ff09097208 */ /* 0x000fe40000000000 */
[----:B------:R-:W-:-:S05]  /*1b90*/  @!P1 SHF.R.S32.HI R3, RZ, 0x1, R0 ;  /* 0x00000001ff039819 */ /* 0x000fca0000011400 */
[----:B------:R-:W-:Y:S02]  /*1ba0*/  @!P1 IMAD.IADD R2, R2, 0x1, -R3 ;  /* 0x0000000102029824 */ /* 0x000fe400078e0a03 */
[----:B------:R-:W-:-:S03]  /*1bb0*/  @!P1 IMAD R3, R3, 0x100000, R11 ;  /* 0x0010000003039824 */ /* 0x000fc600078e020b */
[----:B------:R-:W-:Y:S02]  /*1bc0*/  @!P1 LEA R7, R2, 0x3ff00000, 0x14 ;  /* 0x3ff0000002079811 */ /* 0x000fe400078ea0ff */
[----:B------:R-:W-:-:S06]  /*1bd0*/  @!P1 MOV R2, R10 ;  /* 0x0000000a00029202 */ /* 0x000fcc0000000f00 */
[----:B------:R-:W-:-:S11]  /*1be0*/  @!P1 DMUL R8, R2, R6 ;  /* 0x0000000602089228 */ /* 0x000fd60000000000 */
.L_x_37:
[----:B------:R-:W-:Y:S05]  /*1bf0*/  BSYNC.RECONVERGENT B0 ;  /* 0x0000000000007941 */ /* 0x000fea0003800200 */
.L_x_36:
[----:B------:R-:W-:Y:S01]  /*1c00*/  UMOV UR4, 0x33d43651 ;  /* 0x33d4365100047882 */ /* 0x000fe20000000000 */
[----:B------:R-:W-:Y:S02]  /*1c10*/  UMOV UR5, 0x3fd98845 ;  /* 0x3fd9884500057882 */ /* 0x000fe40000000000 */
[----:B------:R-:W-:-:S08]  /*1c20*/  DMUL R30, R30, UR4 ;  /* 0x000000041e1e7c28 */ /* 0x000fd00008000000 */
[----:B------:R-:W-:-:S08]  /*1c30*/  DMUL R30, R30, R8 ;  /* 0x000000081e1e7228 */ /* 0x000fd00000000000 */
[----:B------:R-:W-:-:S11]  /*1c40*/  DMUL R20, R20, R30 ;  /* 0x0000001e14147228 */ /* 0x000fd60000000000 */
.L_x_25:
[----:B------:R-:W0:Y:S02]  /*1c50*/  LDC.64 R2, c[0x0][0x380] ;  /* 0x0000e000ff027b82 */ /* 0x000e240000000a00 */
[----:B0-----:R-:W-:-:S05]  /*1c60*/  IMAD.WIDE R2, R5, 0x8, R2 ;  /* 0x0000000805027825 */ /* 0x001fca00078e0202 */
[----:B------:R-:W-:Y:S01]  /*1c70*/  STG.E.64 desc[UR16][R2.64], R20 ;  /* 0x0000001402007986 */ /* 0x000fe2000c101b10 */
[----:B------:R-:W-:Y:S05]  /*1c80*/  EXIT ;  /* 0x000000000000794d */ /* 0x000fea0003800000 */
        .weak           $__internal_1_$__cuda_sm20_dblrcp_rn_slowpath_v3
        .type           $__internal_1_$__cuda_sm20_dblrcp_rn_slowpath_v3,@function
        .size           $__internal_1_$__cuda_sm20_dblrcp_rn_slowpath_v3,($__internal_2_$__cuda_sm20_dsqrt_rn_f64_mediumpath_v1 - $__internal_1_$__cuda_sm20_dblrcp_rn_slowpath_v3)
$__internal_1_$__cuda_sm20_dblrcp_rn_slowpath_v3:
[----:B------:R-:W-:-:S14]  /*1c90*/  DSETP.GTU.AND P0, PT, |R30|, +INF , PT ;  /* 0x7ff000001e00742a */ /* 0x000fdc0003f0c200 */
[----:B------:R-:W-:Y:S05]  /*1ca0*/  @P0 BRA `(.L_x_38) ;  /* 0x0000000000800947 */ /* 0x000fea0003800000 */
[----:B------:R-:W-:-:S05]  /*1cb0*/  LOP3.LUT R32, R31, 0x7fffffff, RZ, 0xc0, !PT ;  /* 0x7fffffff1f207812 */ /* 0x000fca00078ec0ff */
[----:B------:R-:W-:-:S05]  /*1cc0*/  VIADD R33, R32, 0xffffffff ;  /* 0xffffffff20217836 */ /* 0x000fca0000000000 */
[----:B------:R-:W-:-:S13]  /*1cd0*/  ISETP.GE.U32.AND P0, PT, R33, 0x7fefffff, PT ;  /* 0x7fefffff2100780c */ /* 0x000fda0003f06070 */
[----:B------:R-:W-:Y:S02]  /*1ce0*/  @P0 LOP3.LUT R35, R31, 0x7ff00000, RZ, 0x3c, !PT ;  /* 0x7ff000001f230812 */ /* 0x000fe400078e3cff */
[----:B------:R-:W-:Y:S01]  /*1cf0*/  @P0 MOV R34, RZ ;  /* 0x000000ff00220202 */ /* 0x000fe20000000f00 */
[----:B------:R-:W-:Y:S06]  /*1d00*/  @P0 BRA `(.L_x_39) ;  /* 0x0000000000700947 */ /* 0x000fec0003800000 */
[----:B------:R-:W-:-:S13]  /*1d10*/  ISETP.GE.U32.AND P0, PT, R32, 0x1000001, PT ;  /* 0x010000012000780c */ /* 0x000fda0003f06070 */
[----:B------:R-:W-:Y:S05]  /*1d20*/  @!P0 BRA `(.L_x_40) ;  /* 0x0000000000388947 */ /* 0x000fea0003800000 */
[----:B------:R-:W-:Y:S01]  /*1d30*/  VIADD R35, R31, 0xc0200000 ;  /* 0xc02000001f237836 */ /* 0x000fe20000000000 */
[----:B------:R-:W-:Y:S01]  /*1d40*/  MOV R34, R30 ;  /* 0x0000001e00227202 */ /* 0x000fe20000000f00 */
[----:B------:R-:W-:Y:S02]  /*1d50*/  IMAD.MOV.U32 R32, RZ, RZ, R7 ;  /* 0x000000ffff207224 */ /* 0x000fe400078e0007 */
[----:B------:R-:W0:Y:S04]  /*1d60*/  MUFU.RCP64H R33, R35 ;  /* 0x0000002300217308 */ /* 0x000e280000001800 */
[----:B0-----:R-:W-:-:S08]  /*1d70*/  DFMA R36, -R34, R32, 1 ;  /* 0x3ff000002224742b */ /* 0x001fd00000000120 */
[----:B------:R-:W-:-:S08]  /*1d80*/  DFMA R36, R36, R36, R36 ;  /* 0x000000242424722b */ /* 0x000fd00000000024 */
[----:B------:R-:W-:-:S08]  /*1d90*/  DFMA R36, R32, R36, R32 ;  /* 0x000000242024722b */ /* 0x000fd00000000020 */
[----:B------:R-:W-:-:S08]  /*1da0*/  DFMA R34, -R34, R36, 1 ;  /* 0x3ff000002222742b */ /* 0x000fd00000000124 */
[----:B------:R-:W-:-:S08]  /*1db0*/  DFMA R34, R36, R34, R36 ;  /* 0x000000222422722b */ /* 0x000fd00000000024 */
[----:B------:R-:W-:-:S08]  /*1dc0*/  DMUL R34, R34, 2.2250738585072013831e-308 ;  /* 0x0010000022227828 */ /* 0x000fd00000000000 */
[----:B------:R-:W-:-:S08]  /*1dd0*/  DFMA R30, -R30, R34, 1 ;  /* 0x3ff000001e1e742b */ /* 0x000fd00000000122 */
[----:B------:R-:W-:-:S08]  /*1de0*/  DFMA R30, R30, R30, R30 ;  /* 0x0000001e1e1e722b */ /* 0x000fd0000000001e */
[----:B------:R-:W-:Y:S01]  /*1df0*/  DFMA R34, R34, R30, R34 ;  /* 0x0000001e2222722b */ /* 0x000fe20000000022 */
[----:B------:R-:W-:Y:S10]  /*1e00*/  BRA `(.L_x_39) ;  /* 0x0000000000307947 */ /* 0x000ff40003800000 */
.L_x_40:
[----:B------:R-:W-:Y:S01]  /*1e10*/  DMUL R32, R30, 8.11296384146066816958e+31 ;  /* 0x469000001e207828 */ /* 0x000fe20000000000 */
[----:B------:R-:W-:-:S05]  /*1e20*/  IMAD.MOV.U32 R30, RZ, RZ, R7 ;  /* 0x000000ffff1e7224 */ /* 0x000fca00078e0007 */
[----:B------:R-:W0:Y:S02]  /*1e30*/  MUFU.RCP64H R31, R33 ;  /* 0x00000021001f7308 */ /* 0x000e240000001800 */
[----:B0-----:R-:W-:-:S08]  /*1e40*/  DFMA R34, -R32, R30, 1 ;  /* 0x3ff000002022742b */ /* 0x001fd0000000011e */
[----:B------:R-:W-:-:S08]  /*1e50*/  DFMA R34, R34, R34, R34 ;  /* 0x000000222222722b */ /* 0x000fd00000000022 */
[----:B------:R-:W-:-:S08]  /*1e60*/  DFMA R34, R30, R34, R30 ;  /* 0x000000221e22722b */ /* 0x000fd0000000001e */
[----:B------:R-:W-:-:S08]  /*1e70*/  DFMA R32, -R32, R34, 1 ;  /* 0x3ff000002020742b */ /* 0x000fd00000000122 */
[----:B------:R-:W-:-:S08]  /*1e80*/  DFMA R32, R34, R32, R34 ;  /* 0x000000202220722b */ /* 0x000fd00000000022 */
[----:B------:R-:W-:Y:S01]  /*1e90*/  DMUL R34, R32, 8.11296384146066816958e+31 ;  /* 0x4690000020227828 */ /* 0x000fe20000000000 */
[----:B------:R-:W-:Y:S10]  /*1ea0*/  BRA `(.L_x_39) ;  /* 0x0000000000087947 */ /* 0x000ff40003800000 */
.L_x_38:
[----:B------:R-:W-:Y:S01]  /*1eb0*/  LOP3.LUT R35, R31, 0x80000, RZ, 0xfc, !PT ;  /* 0x000800001f237812 */ /* 0x000fe200078efcff */
[----:B------:R-:W-:-:S07]  /*1ec0*/  IMAD.MOV.U32 R34, RZ, RZ, R30 ;  /* 0x000000ffff227224 */ /* 0x000fce00078e001e */
.L_x_39:
[----:B------:R-:W-:Y:S01]  /*1ed0*/  IMAD.MOV.U32 R32, RZ, RZ, R6 ;  /* 0x000000ffff207224 */ /* 0x000fe200078e0006 */
[----:B------:R-:W-:Y:S01]  /*1ee0*/  MOV R33, 0x0 ;  /* 0x0000000000217802 */ /* 0x000fe20000000f00 */
[----:B------:R-:W-:Y:S01]  /*1ef0*/  IMAD.MOV.U32 R30, RZ, RZ, R35 ;  /* 0x000000ffff1e7224 */ /* 0x000fe200078e0023 */
[----:B------:R-:W-:Y:S02]  /*1f00*/  MOV R7, R34 ;  /* 0x0000002200077202 */ /* 0x000fe40000000f00 */
[----:B------:R-:W-:Y:S05]  /*1f10*/  RET.REL.NODEC R32 `(_Z12valuesKernelPddiS_S_ddS_i) ;  /* 0xffffffe020387950 */ /* 0x000fea0003c3ffff */
        .weak           $__internal_2_$__cuda_sm20_dsqrt_rn_f64_mediumpath_v1
        .type           $__internal_2_$__cuda_sm20_dsqrt_rn_f64_mediumpath_v1,@function
        .size           $__internal_2_$__cuda_sm20_dsqrt_rn_f64_mediumpath_v1,(.L_x_47 - $__internal_2_$__cuda_sm20_dsqrt_rn_f64_mediumpath_v1)
$__internal_2_$__cuda_sm20_dsqrt_rn_f64_mediumpath_v1:
[----:B------:R-:W-:Y:S01]  /*1f20*/  UISETP.GE.U32.AND UP0, UPT, UR4, -0x3400000, UPT ;  /* 0xfcc000000400788c */ /* 0x000fe2000bf06070 */
[----:B------:R-:W-:-:S08]  /*1f30*/  IMAD.MOV.U32 R11, RZ, RZ, R15 ;  /* 0x000000ffff0b7224 */ /* 0x000fd000078e000f */
[----:B------:R-:W-:Y:S05]  /*1f40*/  BRA.U !UP0, `(.L_x_41) ;  /* 0x0000000108247547 */ /* 0x000fea000b800000 */
[----:B------:R-:W-:Y:S01]  /*1f50*/  DFMA.RM R8, R8, R10, R12 ;  /* 0x0000000a0808722b */ /* 0x000fe2000000400c */
[----:B------:R-:W0:Y:S09]  /*1f60*/  LDCU.64 UR4, c[0x0][0x3b0] ;  /* 0x00007600ff0477ac */ /* 0x000e320008000a00 */
[----:B------:R-:W-:-:S05]  /*1f70*/  IADD3 R6, P0, PT, R8, 0x1, RZ ;  /* 0x0000000108067810 */ /* 0x000fca0007f1e0ff */
[----:B------:R-:W-:-:S06]  /*1f80*/  IMAD.X R7, RZ, RZ, R9, P0 ;  /* 0x000000ffff077224 */ /* 0x000fcc00000e0609 */
[----:B0-----:R-:W-:-:S08]  /*1f90*/  DFMA.RP R10, -R8, R6, UR4 ;  /* 0x00000004080a7e2b */ /* 0x001fd00008008106 */
[----:B------:R-:W-:-:S06]  /*1fa0*/  DSETP.GT.AND P0, PT, R10, RZ, PT ;  /* 0x000000ff0a00722a */ /* 0x000fcc0003f04000 */
[----:B------:R-:W-:Y:S02]  /*1fb0*/  FSEL R6, R6, R8, P0 ;  /* 0x0000000806067208 */ /* 0x000fe40000000000 */
[----:B------:R-:W-:Y:S01]  /*1fc0*/  FSEL R7, R7, R9, P0 ;  /* 0x0000000907077208 */ /* 0x000fe20000000000 */
[----:B------:R-:W-:Y:S06]  /*1fd0*/  BRA `(.L_x_42) ;  /* 0x00000000006c7947 */ /* 0x000fec0003800000 */
.L_x_41:
[----:B------:R-:W0:Y:S02]  /*1fe0*/  LDC.64 R8, c[0x0][0x3b0] ;  /* 0x0000ec00ff087b82 */ /* 0x000e240000000a00 */
[----:B0-----:R-:W-:-:S14]  /*1ff0*/  DSETP.NE.AND P0, PT, R8, RZ, PT ;  /* 0x000000ff0800722a */ /* 0x001fdc0003f05000 */
[----:B------:R-:W-:Y:S05]  /*2000*/  @!P0 BRA `(.L_x_43) ;  /* 0x00000000005c8947 */ /* 0x000fea0003800000 */
[----:B------:R-:W0:Y:S02]  /*2010*/  LDC R2, c[0x0][0x3b4] ;  /* 0x0000ed00ff027b82 */ /* 0x000e240000000800 */
[----:B0-----:R-:W-:-:S13]  /*2020*/  ISETP.GE.AND P0, PT, R2, RZ, PT ;  /* 0x000000ff0200720c */ /* 0x001fda0003f06270 */
[----:B------:R-:W-:Y:S01]  /*2030*/  @!P0 MOV R6, 0x0 ;  /* 0x0000000000068802 */ /* 0x000fe20000000f00 */
[----:B------:R-:W-:Y:S01]  /*2040*/  @!P0 IMAD.MOV.U32 R7, RZ, RZ, -0x80000 ;  /* 0xfff80000ff078424 */ /* 0x000fe200078e00ff */
[----:B------:R-:W-:Y:S06]  /*2050*/  @!P0 BRA `(.L_x_42) ;  /* 0x00000000004c8947 */ /* 0x000fec0003800000 */
[----:B------:R-:W-:-:S13]  /*2060*/  ISETP.GT.AND P0, PT, R2, 0x7fefffff, PT ;  /* 0x7fefffff0200780c */ /* 0x000fda0003f04270 */
[----:B------:R-:W-:Y:S05]  /*2070*/  @P0 BRA `(.L_x_43) ;  /* 0x0000000000400947 */ /* 0x000fea0003800000 */
[----:B------:R-:W-:Y:S01]  /*2080*/  DMUL R6, R8, 8.11296384146066816958e+31 ;  /* 0x4690000008067828 */ /* 0x000fe20000000000 */
[----:B------:R-:W-:Y:S01]  /*2090*/  MOV R12, 0x0 ;  /* 0x00000000000c7802 */ /* 0x000fe20000000f00 */
[----:B------:R-:W-:Y:S02]  /*20a0*/  IMAD.MOV.U32 R8, RZ, RZ, RZ ;  /* 0x000000ffff087224 */ /* 0x000fe400078e00ff */
[----:B------:R-:W-:Y:S02]  /*20b0*/  IMAD.MOV.U32 R13, RZ, RZ, 0x3fd80000 ;  /* 0x3fd80000ff0d7424 */ /* 0x000fe400078e00ff */
[----:B------:R-:W0:Y:S02]  /*20c0*/  MUFU.RSQ64H R9, R7 ;  /* 0x0000000700097308 */ /* 0x000e240000001c00 */
[----:B0-----:R-:W-:-:S08]  /*20d0*/  DMUL R10, R8, R8 ;  /* 0x00000008080a7228 */ /* 0x001fd00000000000 */
[----:B------:R-:W-:-:S08]  /*20e0*/  DFMA R10, R6, -R10, 1 ;  /* 0x3ff00000060a742b */ /* 0x000fd0000000080a */
[----:B------:R-:W-:Y:S02]  /*20f0*/  DFMA R12, R10, R12, 0.5 ;  /* 0x3fe000000a0c742b */ /* 0x000fe4000000000c */
[----:B------:R-:W-:-:S08]  /*2100*/  DMUL R10, R8, R10 ;  /* 0x0000000a080a7228 */ /* 0x000fd00000000000 */
[----:B------:R-:W-:-:S08]  /*2110*/  DFMA R10, R12, R10, R8 ;  /* 0x0000000a0c0a722b */ /* 0x000fd00000000008 */
[----:B------:R-:W-:Y:S02]  /*2120*/  DMUL R8, R6, R10 ;  /* 0x0000000a06087228 */ /* 0x000fe40000000000 */
[----:B------:R-:W-:-:S06]  /*2130*/  VIADD R11, R11, 0xfff00000 ;  /* 0xfff000000b0b7836 */ /* 0x000fcc0000000000 */
[----:B------:R-:W-:-:S08]  /*2140*/  DFMA R12, R8, -R8, R6 ;  /* 0x80000008080c722b */ /* 0x000fd00000000006 */
[----:B------:R-:W-:-:S10]  /*2150*/  DFMA R6, R10, R12, R8 ;  /* 0x0000000c0a06722b */ /* 0x000fd40000000008 */
[----:B------:R-:W-:Y:S01]  /*2160*/  IADD3 R7, PT, PT, R7, -0x3500000, RZ ;  /* 0xfcb0000007077810 */ /* 0x000fe20007ffe0ff */
[----:B------:R-:W-:Y:S06]  /*2170*/  BRA `(.L_x_42) ;  /* 0x0000000000047947 */ /* 0x000fec0003800000 */
.L_x_43:
[----:B------:R-:W-:-:S11]  /*2180*/  DADD R6, R8, R8 ;  /* 0x0000000008067229 */ /* 0x000fd60000000008 */
.L_x_42:
[----:B------:R-:W-:Y:S01]  /*2190*/  IMAD.MOV.U32 R18, RZ, RZ, R6 ;  /* 0x000000ffff127224 */ /* 0x000fe200078e0006 */
[----:B------:R-:W-:Y:S01]  /*21a0*/  MOV R6, R0 ;  /* 0x0000000000067202 */ /* 0x000fe20000000f00 */
[----:B------:R-:W-:Y:S02]  /*21b0*/  IMAD.MOV.U32 R19, RZ, RZ, R7 ;  /* 0x000000ffff137224 */ /* 0x000fe400078e0007 */
[----:B------:R-:W-:-:S04]  /*21c0*/  IMAD.MOV.U32 R7, RZ, RZ, 0x0 ;  /* 0x00000000ff077424 */ /* 0x000fc800078e00ff */
[----:B------:R-:W-:Y:S05]  /*21d0*/  RET.REL.NODEC R6 `(_Z12valuesKernelPddiS_S_ddS_i) ;  /* 0xffffffdc06887950 */ /* 0x000fea0003c3ffff */
.L_x_44:
        /* <DEDUP_REMOVED lines=10> */
.L_x_47:


//--------------------- .nv.shared.reserved.0     --------------------------
	.section	.nv.shared.reserved.0,"aw",@nobits
	.weak		__nv_reservedSMEM_offset_0_alias
	.size		__nv_reservedSMEM_offset_0_alias, 0, 64
	.other		__nv_reservedSMEM_offset_0_alias,@"STO_CUDA_RESERVED_SHARED STV_DEFAULT"
__nv_reservedSMEM_offset_0_alias:
	.zero		0
	.zero		64


//--------------------- .nv.constant0._Z17meshweightsKernelPddiS_S_ddS_iS_S_ --------------------------
	.section	.nv.constant0._Z17meshweightsKernelPddiS_S_ddS_iS_S_,"a",@progbits
	.sectionflags	@""
	.align	4
.nv.constant0._Z17meshweightsKernelPddiS_S_ddS_iS_S_:
	.zero		984


//--------------------- .nv.constant0._Z16sumweightsKernelPdiS_d --------------------------
	.section	.nv.constant0._Z16sumweightsKernelPdiS_d,"a",@progbits
	.sectionflags	@""
	.align	4
.nv.constant0._Z16sumweightsKernelPdiS_d:
	.zero		928


//--------------------- .nv.constant0._Z12valuesKernelPddiS_S_ddS_i --------------------------
	.section	.nv.constant0._Z12valuesKernelPddiS_S_ddS_i,"a",@progbits
	.sectionflags	@""
	.align	4
.nv.constant0._Z12valuesKernelPddiS_S_ddS_i:
	.zero		964


//--------------------- SYMBOLS --------------------------

	.type		.nv.reservedSmem.offset0,@object
	.size		.nv.reservedSmem.offset0,0x4
